//
// Generated by NVIDIA NVVM Compiler
//
// Compiler Build ID: CL-34841621
// Cuda compilation tools, release 12.6, V12.6.77
// Based on NVVM 7.0.1
//

.version 8.5
.target sm_89
.address_size 64

	// .globl	_Z27running_mean_register_arrayILi32EEvPKfPfi

.visible .entry _Z27running_mean_register_arrayILi32EEvPKfPfi(
	.param .u64 _Z27running_mean_register_arrayILi32EEvPKfPfi_param_0,
	.param .u64 _Z27running_mean_register_arrayILi32EEvPKfPfi_param_1,
	.param .u32 _Z27running_mean_register_arrayILi32EEvPKfPfi_param_2
)
{
	.reg .pred 	%p<99>;
	.reg .f32 	%f<162>;
	.reg .b32 	%r<41>;
	.reg .b64 	%rd<15>;


	ld.param.u64 	%rd10, [_Z27running_mean_register_arrayILi32EEvPKfPfi_param_0];
	ld.param.u64 	%rd11, [_Z27running_mean_register_arrayILi32EEvPKfPfi_param_1];
	ld.param.u32 	%r5, [_Z27running_mean_register_arrayILi32EEvPKfPfi_param_2];
	mov.u32 	%r6, %ntid.x;
	mov.u32 	%r7, %ctaid.x;
	mov.u32 	%r8, %tid.x;
	mad.lo.s32 	%r40, %r7, %r6, %r8;
	mov.u32 	%r9, %nctaid.x;
	mul.lo.s32 	%r2, %r6, %r9;
	setp.ge.s32 	%p1, %r40, %r5;
	@%p1 bra 	$L__BB0_67;

	mul.wide.s32 	%rd1, %r2, 4;
	mul.wide.s32 	%rd2, %r40, 4;
	cvta.to.global.u64 	%rd13, %rd11;
	cvta.to.global.u64 	%rd14, %rd10;

$L__BB0_2:
	add.s32 	%r10, %r40, -16;
	setp.ge.s32 	%p2, %r10, %r5;
	setp.lt.s32 	%p3, %r40, 16;
	or.pred  	%p4, %p3, %p2;
	add.s64 	%rd7, %rd14, %rd2;
	mov.f32 	%f131, 0f00000000;
	mov.f32 	%f130, %f131;
	@%p4 bra 	$L__BB0_4;

	ld.global.f32 	%f130, [%rd7+-64];

$L__BB0_4:
	add.s32 	%r11, %r40, -15;
	setp.ge.s32 	%p5, %r11, %r5;
	setp.lt.s32 	%p6, %r40, 15;
	or.pred  	%p7, %p6, %p5;
	@%p7 bra 	$L__BB0_6;

	ld.global.f32 	%f131, [%rd7+-60];

$L__BB0_6:
	add.s32 	%r12, %r40, -14;
	setp.ge.s32 	%p8, %r12, %r5;
	setp.lt.s32 	%p9, %r40, 14;
	or.pred  	%p10, %p9, %p8;
	mov.f32 	%f133, 0f00000000;
	mov.f32 	%f132, %f133;
	@%p10 bra 	$L__BB0_8;

	ld.global.f32 	%f132, [%rd7+-56];

$L__BB0_8:
	add.s32 	%r13, %r40, -13;
	setp.ge.s32 	%p11, %r13, %r5;
	setp.lt.s32 	%p12, %r40, 13;
	or.pred  	%p13, %p12, %p11;
	@%p13 bra 	$L__BB0_10;

	ld.global.f32 	%f133, [%rd7+-52];

$L__BB0_10:
	add.s32 	%r14, %r40, -12;
	setp.ge.s32 	%p14, %r14, %r5;
	setp.lt.s32 	%p15, %r40, 12;
	or.pred  	%p16, %p15, %p14;
	mov.f32 	%f135, 0f00000000;
	mov.f32 	%f134, %f135;
	@%p16 bra 	$L__BB0_12;

	ld.global.f32 	%f134, [%rd7+-48];

$L__BB0_12:
	add.s32 	%r15, %r40, -11;
	setp.ge.s32 	%p17, %r15, %r5;
	setp.lt.s32 	%p18, %r40, 11;
	or.pred  	%p19, %p18, %p17;
	@%p19 bra 	$L__BB0_14;

	ld.global.f32 	%f135, [%rd7+-44];

$L__BB0_14:
	add.s32 	%r16, %r40, -10;
	setp.ge.s32 	%p20, %r16, %r5;
	setp.lt.s32 	%p21, %r40, 10;
	or.pred  	%p22, %p21, %p20;
	mov.f32 	%f137, 0f00000000;
	mov.f32 	%f136, %f137;
	@%p22 bra 	$L__BB0_16;

	ld.global.f32 	%f136, [%rd7+-40];

$L__BB0_16:
	add.s32 	%r17, %r40, -9;
	setp.ge.s32 	%p23, %r17, %r5;
	setp.lt.s32 	%p24, %r40, 9;
	or.pred  	%p25, %p24, %p23;
	@%p25 bra 	$L__BB0_18;

	ld.global.f32 	%f137, [%rd7+-36];

$L__BB0_18:
	add.s32 	%r18, %r40, -8;
	setp.ge.s32 	%p26, %r18, %r5;
	setp.lt.s32 	%p27, %r40, 8;
	or.pred  	%p28, %p27, %p26;
	mov.f32 	%f139, 0f00000000;
	mov.f32 	%f138, %f139;
	@%p28 bra 	$L__BB0_20;

	ld.global.f32 	%f138, [%rd7+-32];

$L__BB0_20:
	add.s32 	%r19, %r40, -7;
	setp.ge.s32 	%p29, %r19, %r5;
	setp.lt.s32 	%p30, %r40, 7;
	or.pred  	%p31, %p30, %p29;
	@%p31 bra 	$L__BB0_22;

	ld.global.f32 	%f139, [%rd7+-28];

$L__BB0_22:
	add.s32 	%r20, %r40, -6;
	setp.ge.s32 	%p32, %r20, %r5;
	setp.lt.s32 	%p33, %r40, 6;
	or.pred  	%p34, %p33, %p32;
	mov.f32 	%f141, 0f00000000;
	mov.f32 	%f140, %f141;
	@%p34 bra 	$L__BB0_24;

	ld.global.f32 	%f140, [%rd7+-24];

$L__BB0_24:
	add.s32 	%r21, %r40, -5;
	setp.ge.s32 	%p35, %r21, %r5;
	setp.lt.s32 	%p36, %r40, 5;
	or.pred  	%p37, %p36, %p35;
	@%p37 bra 	$L__BB0_26;

	ld.global.f32 	%f141, [%rd7+-20];

$L__BB0_26:
	add.s32 	%r22, %r40, -4;
	setp.ge.s32 	%p38, %r22, %r5;
	setp.lt.s32 	%p39, %r40, 4;
	or.pred  	%p40, %p39, %p38;
	mov.f32 	%f143, 0f00000000;
	mov.f32 	%f142, %f143;
	@%p40 bra 	$L__BB0_28;

	ld.global.f32 	%f142, [%rd7+-16];

$L__BB0_28:
	add.s32 	%r23, %r40, -3;
	setp.ge.s32 	%p41, %r23, %r5;
	setp.lt.s32 	%p42, %r40, 3;
	or.pred  	%p43, %p42, %p41;
	@%p43 bra 	$L__BB0_30;

	ld.global.f32 	%f143, [%rd7+-12];

$L__BB0_30:
	add.s32 	%r24, %r40, -2;
	setp.ge.s32 	%p44, %r24, %r5;
	setp.lt.s32 	%p45, %r40, 2;
	or.pred  	%p46, %p45, %p44;
	mov.f32 	%f145, 0f00000000;
	mov.f32 	%f144, %f145;
	@%p46 bra 	$L__BB0_32;

	ld.global.f32 	%f144, [%rd7+-8];

$L__BB0_32:
	setp.gt.s32 	%p47, %r40, %r5;
	setp.lt.s32 	%p48, %r40, 1;
	or.pred  	%p49, %p48, %p47;
	@%p49 bra 	$L__BB0_34;

	ld.global.f32 	%f145, [%rd7+-4];

$L__BB0_34:
	setp.ge.s32 	%p50, %r40, %r5;
	setp.lt.s32 	%p51, %r40, 0;
	or.pred  	%p52, %p51, %p50;
	mov.f32 	%f147, 0f00000000;
	mov.f32 	%f146, %f147;
	@%p52 bra 	$L__BB0_36;

	ld.global.f32 	%f146, [%rd7];

$L__BB0_36:
	add.s32 	%r25, %r40, 1;
	setp.ge.s32 	%p53, %r25, %r5;
	setp.lt.s32 	%p54, %r40, -1;
	or.pred  	%p55, %p54, %p53;
	@%p55 bra 	$L__BB0_38;

	ld.global.f32 	%f147, [%rd7+4];

$L__BB0_38:
	add.s32 	%r26, %r40, 2;
	setp.ge.s32 	%p56, %r26, %r5;
	setp.lt.s32 	%p57, %r40, -2;
	or.pred  	%p58, %p57, %p56;
	mov.f32 	%f149, 0f00000000;
	mov.f32 	%f148, %f149;
	@%p58 bra 	$L__BB0_40;

	ld.global.f32 	%f148, [%rd7+8];

$L__BB0_40:
	add.s32 	%r27, %r40, 3;
	setp.ge.s32 	%p59, %r27, %r5;
	setp.lt.s32 	%p60, %r40, -3;
	or.pred  	%p61, %p60, %p59;
	@%p61 bra 	$L__BB0_42;

	ld.global.f32 	%f149, [%rd7+12];

$L__BB0_42:
	add.s32 	%r28, %r40, 4;
	setp.ge.s32 	%p62, %r28, %r5;
	setp.lt.s32 	%p63, %r40, -4;
	or.pred  	%p64, %p63, %p62;
	mov.f32 	%f151, 0f00000000;
	mov.f32 	%f150, %f151;
	@%p64 bra 	$L__BB0_44;

	ld.global.f32 	%f150, [%rd7+16];

$L__BB0_44:
	add.s32 	%r29, %r40, 5;
	setp.ge.s32 	%p65, %r29, %r5;
	setp.lt.s32 	%p66, %r40, -5;
	or.pred  	%p67, %p66, %p65;
	@%p67 bra 	$L__BB0_46;

	ld.global.f32 	%f151, [%rd7+20];

$L__BB0_46:
	add.s32 	%r30, %r40, 6;
	setp.ge.s32 	%p68, %r30, %r5;
	setp.lt.s32 	%p69, %r40, -6;
	or.pred  	%p70, %p69, %p68;
	mov.f32 	%f153, 0f00000000;
	mov.f32 	%f152, %f153;
	@%p70 bra 	$L__BB0_48;

	ld.global.f32 	%f152, [%rd7+24];

$L__BB0_48:
	add.s32 	%r31, %r40, 7;
	setp.ge.s32 	%p71, %r31, %r5;
	setp.lt.s32 	%p72, %r40, -7;
	or.pred  	%p73, %p72, %p71;
	@%p73 bra 	$L__BB0_50;

	ld.global.f32 	%f153, [%rd7+28];

$L__BB0_50:
	add.s32 	%r32, %r40, 8;
	setp.ge.s32 	%p74, %r32, %r5;
	setp.lt.s32 	%p75, %r40, -8;
	or.pred  	%p76, %p75, %p74;
	mov.f32 	%f155, 0f00000000;
	mov.f32 	%f154, %f155;
	@%p76 bra 	$L__BB0_52;

	ld.global.f32 	%f154, [%rd7+32];

$L__BB0_52:
	add.s32 	%r33, %r40, 9;
	setp.ge.s32 	%p77, %r33, %r5;
	setp.lt.s32 	%p78, %r40, -9;
	or.pred  	%p79, %p78, %p77;
	@%p79 bra 	$L__BB0_54;

	ld.global.f32 	%f155, [%rd7+36];

$L__BB0_54:
	add.s32 	%r34, %r40, 10;
	setp.ge.s32 	%p80, %r34, %r5;
	setp.lt.s32 	%p81, %r40, -10;
	or.pred  	%p82, %p81, %p80;
	mov.f32 	%f157, 0f00000000;
	mov.f32 	%f156, %f157;
	@%p82 bra 	$L__BB0_56;

	ld.global.f32 	%f156, [%rd7+40];

$L__BB0_56:
	add.s32 	%r35, %r40, 11;
	setp.ge.s32 	%p83, %r35, %r5;
	setp.lt.s32 	%p84, %r40, -11;
	or.pred  	%p85, %p84, %p83;
	@%p85 bra 	$L__BB0_58;

	ld.global.f32 	%f157, [%rd7+44];

$L__BB0_58:
	add.s32 	%r36, %r40, 12;
	setp.ge.s32 	%p86, %r36, %r5;
	setp.lt.s32 	%p87, %r40, -12;
	or.pred  	%p88, %p87, %p86;
	mov.f32 	%f159, 0f00000000;
	mov.f32 	%f158, %f159;
	@%p88 bra 	$L__BB0_60;

	ld.global.f32 	%f158, [%rd7+48];

$L__BB0_60:
	add.s32 	%r37, %r40, 13;
	setp.ge.s32 	%p89, %r37, %r5;
	setp.lt.s32 	%p90, %r40, -13;
	or.pred  	%p91, %p90, %p89;
	@%p91 bra 	$L__BB0_62;

	ld.global.f32 	%f159, [%rd7+52];

$L__BB0_62:
	add.s32 	%r38, %r40, 14;
	setp.ge.s32 	%p92, %r38, %r5;
	setp.lt.s32 	%p93, %r40, -14;
	or.pred  	%p94, %p93, %p92;
	mov.f32 	%f161, 0f00000000;
	mov.f32 	%f160, %f161;
	@%p94 bra 	$L__BB0_64;

	ld.global.f32 	%f160, [%rd7+56];

$L__BB0_64:
	add.s32 	%r39, %r40, 15;
	setp.ge.s32 	%p95, %r39, %r5;
	setp.lt.s32 	%p96, %r40, -15;
	or.pred  	%p97, %p96, %p95;
	@%p97 bra 	$L__BB0_66;

	ld.global.f32 	%f161, [%rd7+60];

$L__BB0_66:
	add.f32 	%f97, %f130, 0f00000000;
	add.f32 	%f98, %f97, %f131;
	add.f32 	%f99, %f98, %f132;
	add.f32 	%f100, %f99, %f133;
	add.f32 	%f101, %f100, %f134;
	add.f32 	%f102, %f101, %f135;
	add.f32 	%f103, %f102, %f136;
	add.f32 	%f104, %f103, %f137;
	add.f32 	%f105, %f104, %f138;
	add.f32 	%f106, %f105, %f139;
	add.f32 	%f107, %f106, %f140;
	add.f32 	%f108, %f107, %f141;
	add.f32 	%f109, %f108, %f142;
	add.f32 	%f110, %f109, %f143;
	add.f32 	%f111, %f110, %f144;
	add.f32 	%f112, %f111, %f145;
	add.f32 	%f113, %f112, %f146;
	add.f32 	%f114, %f113, %f147;
	add.f32 	%f115, %f114, %f148;
	add.f32 	%f116, %f115, %f149;
	add.f32 	%f117, %f116, %f150;
	add.f32 	%f118, %f117, %f151;
	add.f32 	%f119, %f118, %f152;
	add.f32 	%f120, %f119, %f153;
	add.f32 	%f121, %f120, %f154;
	add.f32 	%f122, %f121, %f155;
	add.f32 	%f123, %f122, %f156;
	add.f32 	%f124, %f123, %f157;
	add.f32 	%f125, %f124, %f158;
	add.f32 	%f126, %f125, %f159;
	add.f32 	%f127, %f126, %f160;
	add.f32 	%f128, %f127, %f161;
	mul.f32 	%f129, %f128, 0f3D000000;
	add.s64 	%rd12, %rd13, %rd2;
	st.global.f32 	[%rd12], %f129;
	add.s64 	%rd14, %rd14, %rd1;
	add.s64 	%rd13, %rd13, %rd1;
	add.s32 	%r40, %r40, %r2;
	setp.lt.s32 	%p98, %r40, %r5;
	@%p98 bra 	$L__BB0_2;

$L__BB0_67:
	ret;

}
	// .globl	_Z31running_mean_local_memory_arrayILi32EEvPKfPfi
.visible .entry _Z31running_mean_local_memory_arrayILi32EEvPKfPfi(
	.param .u64 _Z31running_mean_local_memory_arrayILi32EEvPKfPfi_param_0,
	.param .u64 _Z31running_mean_local_memory_arrayILi32EEvPKfPfi_param_1,
	.param .u32 _Z31running_mean_local_memory_arrayILi32EEvPKfPfi_param_2
)
{
	.local .align 16 .b8 	__local_depot1[128];
	.reg .b64 	%SP;
	.reg .b64 	%SPL;
	.reg .pred 	%p<99>;
	.reg .f32 	%f<194>;
	.reg .b32 	%r<232>;
	.reg .b64 	%rd<82>;


	mov.u64 	%SPL, __local_depot1;
	ld.param.u64 	%rd44, [_Z31running_mean_local_memory_arrayILi32EEvPKfPfi_param_0];
	ld.param.u64 	%rd45, [_Z31running_mean_local_memory_arrayILi32EEvPKfPfi_param_1];
	ld.param.u32 	%r5, [_Z31running_mean_local_memory_arrayILi32EEvPKfPfi_param_2];
	add.u64 	%rd1, %SPL, 0;
	mov.u32 	%r6, %ntid.x;
	mov.u32 	%r7, %ctaid.x;
	mov.u32 	%r8, %tid.x;
	mad.lo.s32 	%r231, %r7, %r6, %r8;
	mov.u32 	%r9, %nctaid.x;
	mul.lo.s32 	%r2, %r6, %r9;
	setp.ge.s32 	%p1, %r231, %r5;
	@%p1 bra 	$L__BB1_67;

	shr.s32 	%r10, %r5, 31;
	shr.u32 	%r11, %r10, 27;
	add.s32 	%r12, %r5, %r11;
	and.b32  	%r13, %r12, -32;
	sub.s32 	%r14, %r5, %r13;
	mul.wide.s32 	%rd47, %r14, 4;
	add.s64 	%rd2, %rd1, %rd47;
	add.s32 	%r15, %r5, 1;
	shr.s32 	%r16, %r15, 31;
	shr.u32 	%r17, %r16, 27;
	add.s32 	%r18, %r15, %r17;
	and.b32  	%r19, %r18, -32;
	sub.s32 	%r20, %r15, %r19;
	mul.wide.s32 	%rd48, %r20, 4;
	add.s64 	%rd3, %rd1, %rd48;
	add.s32 	%r21, %r5, 2;
	shr.s32 	%r22, %r21, 31;
	shr.u32 	%r23, %r22, 27;
	add.s32 	%r24, %r21, %r23;
	and.b32  	%r25, %r24, -32;
	sub.s32 	%r26, %r21, %r25;
	mul.wide.s32 	%rd49, %r26, 4;
	add.s64 	%rd4, %rd1, %rd49;
	add.s32 	%r27, %r5, 3;
	shr.s32 	%r28, %r27, 31;
	shr.u32 	%r29, %r28, 27;
	add.s32 	%r30, %r27, %r29;
	and.b32  	%r31, %r30, -32;
	sub.s32 	%r32, %r27, %r31;
	mul.wide.s32 	%rd50, %r32, 4;
	add.s64 	%rd5, %rd1, %rd50;
	add.s32 	%r33, %r5, 4;
	shr.s32 	%r34, %r33, 31;
	shr.u32 	%r35, %r34, 27;
	add.s32 	%r36, %r33, %r35;
	and.b32  	%r37, %r36, -32;
	sub.s32 	%r38, %r33, %r37;
	mul.wide.s32 	%rd51, %r38, 4;
	add.s64 	%rd6, %rd1, %rd51;
	add.s32 	%r39, %r5, 5;
	shr.s32 	%r40, %r39, 31;
	shr.u32 	%r41, %r40, 27;
	add.s32 	%r42, %r39, %r41;
	and.b32  	%r43, %r42, -32;
	sub.s32 	%r44, %r39, %r43;
	mul.wide.s32 	%rd52, %r44, 4;
	add.s64 	%rd7, %rd1, %rd52;
	add.s32 	%r45, %r5, 6;
	shr.s32 	%r46, %r45, 31;
	shr.u32 	%r47, %r46, 27;
	add.s32 	%r48, %r45, %r47;
	and.b32  	%r49, %r48, -32;
	sub.s32 	%r50, %r45, %r49;
	mul.wide.s32 	%rd53, %r50, 4;
	add.s64 	%rd8, %rd1, %rd53;
	add.s32 	%r51, %r5, 7;
	shr.s32 	%r52, %r51, 31;
	shr.u32 	%r53, %r52, 27;
	add.s32 	%r54, %r51, %r53;
	and.b32  	%r55, %r54, -32;
	sub.s32 	%r56, %r51, %r55;
	mul.wide.s32 	%rd54, %r56, 4;
	add.s64 	%rd9, %rd1, %rd54;
	add.s32 	%r57, %r5, 8;
	shr.s32 	%r58, %r57, 31;
	shr.u32 	%r59, %r58, 27;
	add.s32 	%r60, %r57, %r59;
	and.b32  	%r61, %r60, -32;
	sub.s32 	%r62, %r57, %r61;
	mul.wide.s32 	%rd55, %r62, 4;
	add.s64 	%rd10, %rd1, %rd55;
	add.s32 	%r63, %r5, 9;
	shr.s32 	%r64, %r63, 31;
	shr.u32 	%r65, %r64, 27;
	add.s32 	%r66, %r63, %r65;
	and.b32  	%r67, %r66, -32;
	sub.s32 	%r68, %r63, %r67;
	mul.wide.s32 	%rd56, %r68, 4;
	add.s64 	%rd11, %rd1, %rd56;
	add.s32 	%r69, %r5, 10;
	shr.s32 	%r70, %r69, 31;
	shr.u32 	%r71, %r70, 27;
	add.s32 	%r72, %r69, %r71;
	and.b32  	%r73, %r72, -32;
	sub.s32 	%r74, %r69, %r73;
	mul.wide.s32 	%rd57, %r74, 4;
	add.s64 	%rd12, %rd1, %rd57;
	add.s32 	%r75, %r5, 11;
	shr.s32 	%r76, %r75, 31;
	shr.u32 	%r77, %r76, 27;
	add.s32 	%r78, %r75, %r77;
	and.b32  	%r79, %r78, -32;
	sub.s32 	%r80, %r75, %r79;
	mul.wide.s32 	%rd58, %r80, 4;
	add.s64 	%rd13, %rd1, %rd58;
	add.s32 	%r81, %r5, 12;
	shr.s32 	%r82, %r81, 31;
	shr.u32 	%r83, %r82, 27;
	add.s32 	%r84, %r81, %r83;
	and.b32  	%r85, %r84, -32;
	sub.s32 	%r86, %r81, %r85;
	mul.wide.s32 	%rd59, %r86, 4;
	add.s64 	%rd14, %rd1, %rd59;
	add.s32 	%r87, %r5, 13;
	shr.s32 	%r88, %r87, 31;
	shr.u32 	%r89, %r88, 27;
	add.s32 	%r90, %r87, %r89;
	and.b32  	%r91, %r90, -32;
	sub.s32 	%r92, %r87, %r91;
	mul.wide.s32 	%rd60, %r92, 4;
	add.s64 	%rd15, %rd1, %rd60;
	add.s32 	%r93, %r5, 14;
	shr.s32 	%r94, %r93, 31;
	shr.u32 	%r95, %r94, 27;
	add.s32 	%r96, %r93, %r95;
	and.b32  	%r97, %r96, -32;
	sub.s32 	%r98, %r93, %r97;
	mul.wide.s32 	%rd61, %r98, 4;
	add.s64 	%rd16, %rd1, %rd61;
	add.s32 	%r99, %r5, 15;
	shr.s32 	%r100, %r99, 31;
	shr.u32 	%r101, %r100, 27;
	add.s32 	%r102, %r99, %r101;
	and.b32  	%r103, %r102, -32;
	sub.s32 	%r104, %r99, %r103;
	mul.wide.s32 	%rd62, %r104, 4;
	add.s64 	%rd17, %rd1, %rd62;
	add.s32 	%r105, %r5, 16;
	shr.s32 	%r106, %r105, 31;
	shr.u32 	%r107, %r106, 27;
	add.s32 	%r108, %r105, %r107;
	and.b32  	%r109, %r108, -32;
	sub.s32 	%r110, %r105, %r109;
	mul.wide.s32 	%rd63, %r110, 4;
	add.s64 	%rd18, %rd1, %rd63;
	add.s32 	%r111, %r5, 17;
	shr.s32 	%r112, %r111, 31;
	shr.u32 	%r113, %r112, 27;
	add.s32 	%r114, %r111, %r113;
	and.b32  	%r115, %r114, -32;
	sub.s32 	%r116, %r111, %r115;
	mul.wide.s32 	%rd64, %r116, 4;
	add.s64 	%rd19, %rd1, %rd64;
	add.s32 	%r117, %r5, 18;
	shr.s32 	%r118, %r117, 31;
	shr.u32 	%r119, %r118, 27;
	add.s32 	%r120, %r117, %r119;
	and.b32  	%r121, %r120, -32;
	sub.s32 	%r122, %r117, %r121;
	mul.wide.s32 	%rd65, %r122, 4;
	add.s64 	%rd20, %rd1, %rd65;
	add.s32 	%r123, %r5, 19;
	shr.s32 	%r124, %r123, 31;
	shr.u32 	%r125, %r124, 27;
	add.s32 	%r126, %r123, %r125;
	and.b32  	%r127, %r126, -32;
	sub.s32 	%r128, %r123, %r127;
	mul.wide.s32 	%rd66, %r128, 4;
	add.s64 	%rd21, %rd1, %rd66;
	add.s32 	%r129, %r5, 20;
	shr.s32 	%r130, %r129, 31;
	shr.u32 	%r131, %r130, 27;
	add.s32 	%r132, %r129, %r131;
	and.b32  	%r133, %r132, -32;
	sub.s32 	%r134, %r129, %r133;
	mul.wide.s32 	%rd67, %r134, 4;
	add.s64 	%rd22, %rd1, %rd67;
	add.s32 	%r135, %r5, 21;
	shr.s32 	%r136, %r135, 31;
	shr.u32 	%r137, %r136, 27;
	add.s32 	%r138, %r135, %r137;
	and.b32  	%r139, %r138, -32;
	sub.s32 	%r140, %r135, %r139;
	mul.wide.s32 	%rd68, %r140, 4;
	add.s64 	%rd23, %rd1, %rd68;
	add.s32 	%r141, %r5, 22;
	shr.s32 	%r142, %r141, 31;
	shr.u32 	%r143, %r142, 27;
	add.s32 	%r144, %r141, %r143;
	and.b32  	%r145, %r144, -32;
	sub.s32 	%r146, %r141, %r145;
	mul.wide.s32 	%rd69, %r146, 4;
	add.s64 	%rd24, %rd1, %rd69;
	add.s32 	%r147, %r5, 23;
	shr.s32 	%r148, %r147, 31;
	shr.u32 	%r149, %r148, 27;
	add.s32 	%r150, %r147, %r149;
	and.b32  	%r151, %r150, -32;
	sub.s32 	%r152, %r147, %r151;
	mul.wide.s32 	%rd70, %r152, 4;
	add.s64 	%rd25, %rd1, %rd70;
	add.s32 	%r153, %r5, 24;
	shr.s32 	%r154, %r153, 31;
	shr.u32 	%r155, %r154, 27;
	add.s32 	%r156, %r153, %r155;
	and.b32  	%r157, %r156, -32;
	sub.s32 	%r158, %r153, %r157;
	mul.wide.s32 	%rd71, %r158, 4;
	add.s64 	%rd26, %rd1, %rd71;
	add.s32 	%r159, %r5, 25;
	shr.s32 	%r160, %r159, 31;
	shr.u32 	%r161, %r160, 27;
	add.s32 	%r162, %r159, %r161;
	and.b32  	%r163, %r162, -32;
	sub.s32 	%r164, %r159, %r163;
	mul.wide.s32 	%rd72, %r164, 4;
	add.s64 	%rd27, %rd1, %rd72;
	add.s32 	%r165, %r5, 26;
	shr.s32 	%r166, %r165, 31;
	shr.u32 	%r167, %r166, 27;
	add.s32 	%r168, %r165, %r167;
	and.b32  	%r169, %r168, -32;
	sub.s32 	%r170, %r165, %r169;
	mul.wide.s32 	%rd73, %r170, 4;
	add.s64 	%rd28, %rd1, %rd73;
	add.s32 	%r171, %r5, 27;
	shr.s32 	%r172, %r171, 31;
	shr.u32 	%r173, %r172, 27;
	add.s32 	%r174, %r171, %r173;
	and.b32  	%r175, %r174, -32;
	sub.s32 	%r176, %r171, %r175;
	mul.wide.s32 	%rd74, %r176, 4;
	add.s64 	%rd29, %rd1, %rd74;
	add.s32 	%r177, %r5, 28;
	shr.s32 	%r178, %r177, 31;
	shr.u32 	%r179, %r178, 27;
	add.s32 	%r180, %r177, %r179;
	and.b32  	%r181, %r180, -32;
	sub.s32 	%r182, %r177, %r181;
	mul.wide.s32 	%rd75, %r182, 4;
	add.s64 	%rd30, %rd1, %rd75;
	add.s32 	%r183, %r5, 29;
	shr.s32 	%r184, %r183, 31;
	shr.u32 	%r185, %r184, 27;
	add.s32 	%r186, %r183, %r185;
	and.b32  	%r187, %r186, -32;
	sub.s32 	%r188, %r183, %r187;
	mul.wide.s32 	%rd76, %r188, 4;
	add.s64 	%rd31, %rd1, %rd76;
	add.s32 	%r189, %r5, 30;
	shr.s32 	%r190, %r189, 31;
	shr.u32 	%r191, %r190, 27;
	add.s32 	%r192, %r189, %r191;
	and.b32  	%r193, %r192, -32;
	sub.s32 	%r194, %r189, %r193;
	mul.wide.s32 	%rd77, %r194, 4;
	add.s64 	%rd32, %rd1, %rd77;
	add.s32 	%r195, %r5, 31;
	shr.s32 	%r196, %r195, 31;
	shr.u32 	%r197, %r196, 27;
	add.s32 	%r198, %r195, %r197;
	and.b32  	%r199, %r198, -32;
	sub.s32 	%r200, %r195, %r199;
	mul.wide.s32 	%rd78, %r200, 4;
	add.s64 	%rd33, %rd1, %rd78;
	mul.wide.s32 	%rd34, %r2, 4;
	mul.wide.s32 	%rd35, %r231, 4;
	cvta.to.global.u64 	%rd80, %rd45;
	cvta.to.global.u64 	%rd81, %rd44;

$L__BB1_2:
	add.s32 	%r201, %r231, -16;
	setp.ge.s32 	%p2, %r201, %r5;
	setp.lt.s32 	%p3, %r231, 16;
	or.pred  	%p4, %p3, %p2;
	add.s64 	%rd40, %rd81, %rd35;
	mov.f32 	%f163, 0f00000000;
	mov.f32 	%f162, %f163;
	@%p4 bra 	$L__BB1_4;

	ld.global.f32 	%f162, [%rd40+-64];

$L__BB1_4:
	st.local.f32 	[%rd1], %f162;
	add.s32 	%r202, %r231, -15;
	setp.ge.s32 	%p5, %r202, %r5;
	setp.lt.s32 	%p6, %r231, 15;
	or.pred  	%p7, %p6, %p5;
	@%p7 bra 	$L__BB1_6;

	ld.global.f32 	%f163, [%rd40+-60];

$L__BB1_6:
	st.local.f32 	[%rd1+4], %f163;
	add.s32 	%r203, %r231, -14;
	setp.ge.s32 	%p8, %r203, %r5;
	setp.lt.s32 	%p9, %r231, 14;
	or.pred  	%p10, %p9, %p8;
	mov.f32 	%f165, 0f00000000;
	mov.f32 	%f164, %f165;
	@%p10 bra 	$L__BB1_8;

	ld.global.f32 	%f164, [%rd40+-56];

$L__BB1_8:
	st.local.f32 	[%rd1+8], %f164;
	add.s32 	%r204, %r231, -13;
	setp.ge.s32 	%p11, %r204, %r5;
	setp.lt.s32 	%p12, %r231, 13;
	or.pred  	%p13, %p12, %p11;
	@%p13 bra 	$L__BB1_10;

	ld.global.f32 	%f165, [%rd40+-52];

$L__BB1_10:
	st.local.f32 	[%rd1+12], %f165;
	add.s32 	%r205, %r231, -12;
	setp.ge.s32 	%p14, %r205, %r5;
	setp.lt.s32 	%p15, %r231, 12;
	or.pred  	%p16, %p15, %p14;
	mov.f32 	%f167, 0f00000000;
	mov.f32 	%f166, %f167;
	@%p16 bra 	$L__BB1_12;

	ld.global.f32 	%f166, [%rd40+-48];

$L__BB1_12:
	st.local.f32 	[%rd1+16], %f166;
	add.s32 	%r206, %r231, -11;
	setp.ge.s32 	%p17, %r206, %r5;
	setp.lt.s32 	%p18, %r231, 11;
	or.pred  	%p19, %p18, %p17;
	@%p19 bra 	$L__BB1_14;

	ld.global.f32 	%f167, [%rd40+-44];

$L__BB1_14:
	st.local.f32 	[%rd1+20], %f167;
	add.s32 	%r207, %r231, -10;
	setp.ge.s32 	%p20, %r207, %r5;
	setp.lt.s32 	%p21, %r231, 10;
	or.pred  	%p22, %p21, %p20;
	mov.f32 	%f169, 0f00000000;
	mov.f32 	%f168, %f169;
	@%p22 bra 	$L__BB1_16;

	ld.global.f32 	%f168, [%rd40+-40];

$L__BB1_16:
	st.local.f32 	[%rd1+24], %f168;
	add.s32 	%r208, %r231, -9;
	setp.ge.s32 	%p23, %r208, %r5;
	setp.lt.s32 	%p24, %r231, 9;
	or.pred  	%p25, %p24, %p23;
	@%p25 bra 	$L__BB1_18;

	ld.global.f32 	%f169, [%rd40+-36];

$L__BB1_18:
	st.local.f32 	[%rd1+28], %f169;
	add.s32 	%r209, %r231, -8;
	setp.ge.s32 	%p26, %r209, %r5;
	setp.lt.s32 	%p27, %r231, 8;
	or.pred  	%p28, %p27, %p26;
	mov.f32 	%f171, 0f00000000;
	mov.f32 	%f170, %f171;
	@%p28 bra 	$L__BB1_20;

	ld.global.f32 	%f170, [%rd40+-32];

$L__BB1_20:
	st.local.f32 	[%rd1+32], %f170;
	add.s32 	%r210, %r231, -7;
	setp.ge.s32 	%p29, %r210, %r5;
	setp.lt.s32 	%p30, %r231, 7;
	or.pred  	%p31, %p30, %p29;
	@%p31 bra 	$L__BB1_22;

	ld.global.f32 	%f171, [%rd40+-28];

$L__BB1_22:
	st.local.f32 	[%rd1+36], %f171;
	add.s32 	%r211, %r231, -6;
	setp.ge.s32 	%p32, %r211, %r5;
	setp.lt.s32 	%p33, %r231, 6;
	or.pred  	%p34, %p33, %p32;
	mov.f32 	%f173, 0f00000000;
	mov.f32 	%f172, %f173;
	@%p34 bra 	$L__BB1_24;

	ld.global.f32 	%f172, [%rd40+-24];

$L__BB1_24:
	st.local.f32 	[%rd1+40], %f172;
	add.s32 	%r212, %r231, -5;
	setp.ge.s32 	%p35, %r212, %r5;
	setp.lt.s32 	%p36, %r231, 5;
	or.pred  	%p37, %p36, %p35;
	@%p37 bra 	$L__BB1_26;

	ld.global.f32 	%f173, [%rd40+-20];

$L__BB1_26:
	st.local.f32 	[%rd1+44], %f173;
	add.s32 	%r213, %r231, -4;
	setp.ge.s32 	%p38, %r213, %r5;
	setp.lt.s32 	%p39, %r231, 4;
	or.pred  	%p40, %p39, %p38;
	mov.f32 	%f175, 0f00000000;
	mov.f32 	%f174, %f175;
	@%p40 bra 	$L__BB1_28;

	ld.global.f32 	%f174, [%rd40+-16];

$L__BB1_28:
	st.local.f32 	[%rd1+48], %f174;
	add.s32 	%r214, %r231, -3;
	setp.ge.s32 	%p41, %r214, %r5;
	setp.lt.s32 	%p42, %r231, 3;
	or.pred  	%p43, %p42, %p41;
	@%p43 bra 	$L__BB1_30;

	ld.global.f32 	%f175, [%rd40+-12];

$L__BB1_30:
	st.local.f32 	[%rd1+52], %f175;
	add.s32 	%r215, %r231, -2;
	setp.ge.s32 	%p44, %r215, %r5;
	setp.lt.s32 	%p45, %r231, 2;
	or.pred  	%p46, %p45, %p44;
	mov.f32 	%f177, 0f00000000;
	mov.f32 	%f176, %f177;
	@%p46 bra 	$L__BB1_32;

	ld.global.f32 	%f176, [%rd40+-8];

$L__BB1_32:
	st.local.f32 	[%rd1+56], %f176;
	setp.gt.s32 	%p47, %r231, %r5;
	setp.lt.s32 	%p48, %r231, 1;
	or.pred  	%p49, %p48, %p47;
	@%p49 bra 	$L__BB1_34;

	ld.global.f32 	%f177, [%rd40+-4];

$L__BB1_34:
	st.local.f32 	[%rd1+60], %f177;
	setp.ge.s32 	%p50, %r231, %r5;
	setp.lt.s32 	%p51, %r231, 0;
	or.pred  	%p52, %p51, %p50;
	mov.f32 	%f179, 0f00000000;
	mov.f32 	%f178, %f179;
	@%p52 bra 	$L__BB1_36;

	ld.global.f32 	%f178, [%rd40];

$L__BB1_36:
	st.local.f32 	[%rd1+64], %f178;
	add.s32 	%r216, %r231, 1;
	setp.ge.s32 	%p53, %r216, %r5;
	setp.lt.s32 	%p54, %r231, -1;
	or.pred  	%p55, %p54, %p53;
	@%p55 bra 	$L__BB1_38;

	ld.global.f32 	%f179, [%rd40+4];

$L__BB1_38:
	st.local.f32 	[%rd1+68], %f179;
	add.s32 	%r217, %r231, 2;
	setp.ge.s32 	%p56, %r217, %r5;
	setp.lt.s32 	%p57, %r231, -2;
	or.pred  	%p58, %p57, %p56;
	mov.f32 	%f181, 0f00000000;
	mov.f32 	%f180, %f181;
	@%p58 bra 	$L__BB1_40;

	ld.global.f32 	%f180, [%rd40+8];

$L__BB1_40:
	st.local.f32 	[%rd1+72], %f180;
	add.s32 	%r218, %r231, 3;
	setp.ge.s32 	%p59, %r218, %r5;
	setp.lt.s32 	%p60, %r231, -3;
	or.pred  	%p61, %p60, %p59;
	@%p61 bra 	$L__BB1_42;

	ld.global.f32 	%f181, [%rd40+12];

$L__BB1_42:
	st.local.f32 	[%rd1+76], %f181;
	add.s32 	%r219, %r231, 4;
	setp.ge.s32 	%p62, %r219, %r5;
	setp.lt.s32 	%p63, %r231, -4;
	or.pred  	%p64, %p63, %p62;
	mov.f32 	%f183, 0f00000000;
	mov.f32 	%f182, %f183;
	@%p64 bra 	$L__BB1_44;

	ld.global.f32 	%f182, [%rd40+16];

$L__BB1_44:
	st.local.f32 	[%rd1+80], %f182;
	add.s32 	%r220, %r231, 5;
	setp.ge.s32 	%p65, %r220, %r5;
	setp.lt.s32 	%p66, %r231, -5;
	or.pred  	%p67, %p66, %p65;
	@%p67 bra 	$L__BB1_46;

	ld.global.f32 	%f183, [%rd40+20];

$L__BB1_46:
	st.local.f32 	[%rd1+84], %f183;
	add.s32 	%r221, %r231, 6;
	setp.ge.s32 	%p68, %r221, %r5;
	setp.lt.s32 	%p69, %r231, -6;
	or.pred  	%p70, %p69, %p68;
	mov.f32 	%f185, 0f00000000;
	mov.f32 	%f184, %f185;
	@%p70 bra 	$L__BB1_48;

	ld.global.f32 	%f184, [%rd40+24];

$L__BB1_48:
	st.local.f32 	[%rd1+88], %f184;
	add.s32 	%r222, %r231, 7;
	setp.ge.s32 	%p71, %r222, %r5;
	setp.lt.s32 	%p72, %r231, -7;
	or.pred  	%p73, %p72, %p71;
	@%p73 bra 	$L__BB1_50;

	ld.global.f32 	%f185, [%rd40+28];

$L__BB1_50:
	st.local.f32 	[%rd1+92], %f185;
	add.s32 	%r223, %r231, 8;
	setp.ge.s32 	%p74, %r223, %r5;
	setp.lt.s32 	%p75, %r231, -8;
	or.pred  	%p76, %p75, %p74;
	mov.f32 	%f187, 0f00000000;
	mov.f32 	%f186, %f187;
	@%p76 bra 	$L__BB1_52;

	ld.global.f32 	%f186, [%rd40+32];

$L__BB1_52:
	st.local.f32 	[%rd1+96], %f186;
	add.s32 	%r224, %r231, 9;
	setp.ge.s32 	%p77, %r224, %r5;
	setp.lt.s32 	%p78, %r231, -9;
	or.pred  	%p79, %p78, %p77;
	@%p79 bra 	$L__BB1_54;

	ld.global.f32 	%f187, [%rd40+36];

$L__BB1_54:
	st.local.f32 	[%rd1+100], %f187;
	add.s32 	%r225, %r231, 10;
	setp.ge.s32 	%p80, %r225, %r5;
	setp.lt.s32 	%p81, %r231, -10;
	or.pred  	%p82, %p81, %p80;
	mov.f32 	%f189, 0f00000000;
	mov.f32 	%f188, %f189;
	@%p82 bra 	$L__BB1_56;

	ld.global.f32 	%f188, [%rd40+40];

$L__BB1_56:
	st.local.f32 	[%rd1+104], %f188;
	add.s32 	%r226, %r231, 11;
	setp.ge.s32 	%p83, %r226, %r5;
	setp.lt.s32 	%p84, %r231, -11;
	or.pred  	%p85, %p84, %p83;
	@%p85 bra 	$L__BB1_58;

	ld.global.f32 	%f189, [%rd40+44];

$L__BB1_58:
	st.local.f32 	[%rd1+108], %f189;
	add.s32 	%r227, %r231, 12;
	setp.ge.s32 	%p86, %r227, %r5;
	setp.lt.s32 	%p87, %r231, -12;
	or.pred  	%p88, %p87, %p86;
	mov.f32 	%f191, 0f00000000;
	mov.f32 	%f190, %f191;
	@%p88 bra 	$L__BB1_60;

	ld.global.f32 	%f190, [%rd40+48];

$L__BB1_60:
	st.local.f32 	[%rd1+112], %f190;
	add.s32 	%r228, %r231, 13;
	setp.ge.s32 	%p89, %r228, %r5;
	setp.lt.s32 	%p90, %r231, -13;
	or.pred  	%p91, %p90, %p89;
	@%p91 bra 	$L__BB1_62;

	ld.global.f32 	%f191, [%rd40+52];

$L__BB1_62:
	st.local.f32 	[%rd1+116], %f191;
	add.s32 	%r229, %r231, 14;
	setp.ge.s32 	%p92, %r229, %r5;
	setp.lt.s32 	%p93, %r231, -14;
	or.pred  	%p94, %p93, %p92;
	mov.f32 	%f193, 0f00000000;
	mov.f32 	%f192, %f193;
	@%p94 bra 	$L__BB1_64;

	ld.global.f32 	%f192, [%rd40+56];

$L__BB1_64:
	st.local.f32 	[%rd1+120], %f192;
	add.s32 	%r230, %r231, 15;
	setp.ge.s32 	%p95, %r230, %r5;
	setp.lt.s32 	%p96, %r231, -15;
	or.pred  	%p97, %p96, %p95;
	@%p97 bra 	$L__BB1_66;

	ld.global.f32 	%f193, [%rd40+60];

$L__BB1_66:
	st.local.f32 	[%rd1+124], %f193;
	ld.local.f32 	%f97, [%rd2];
	add.f32 	%f98, %f97, 0f00000000;
	ld.local.f32 	%f99, [%rd3];
	add.f32 	%f100, %f98, %f99;
	ld.local.f32 	%f101, [%rd4];
	add.f32 	%f102, %f100, %f101;
	ld.local.f32 	%f103, [%rd5];
	add.f32 	%f104, %f102, %f103;
	ld.local.f32 	%f105, [%rd6];
	add.f32 	%f106, %f104, %f105;
	ld.local.f32 	%f107, [%rd7];
	add.f32 	%f108, %f106, %f107;
	ld.local.f32 	%f109, [%rd8];
	add.f32 	%f110, %f108, %f109;
	ld.local.f32 	%f111, [%rd9];
	add.f32 	%f112, %f110, %f111;
	ld.local.f32 	%f113, [%rd10];
	add.f32 	%f114, %f112, %f113;
	ld.local.f32 	%f115, [%rd11];
	add.f32 	%f116, %f114, %f115;
	ld.local.f32 	%f117, [%rd12];
	add.f32 	%f118, %f116, %f117;
	ld.local.f32 	%f119, [%rd13];
	add.f32 	%f120, %f118, %f119;
	ld.local.f32 	%f121, [%rd14];
	add.f32 	%f122, %f120, %f121;
	ld.local.f32 	%f123, [%rd15];
	add.f32 	%f124, %f122, %f123;
	ld.local.f32 	%f125, [%rd16];
	add.f32 	%f126, %f124, %f125;
	ld.local.f32 	%f127, [%rd17];
	add.f32 	%f128, %f126, %f127;
	ld.local.f32 	%f129, [%rd18];
	add.f32 	%f130, %f128, %f129;
	ld.local.f32 	%f131, [%rd19];
	add.f32 	%f132, %f130, %f131;
	ld.local.f32 	%f133, [%rd20];
	add.f32 	%f134, %f132, %f133;
	ld.local.f32 	%f135, [%rd21];
	add.f32 	%f136, %f134, %f135;
	ld.local.f32 	%f137, [%rd22];
	add.f32 	%f138, %f136, %f137;
	ld.local.f32 	%f139, [%rd23];
	add.f32 	%f140, %f138, %f139;
	ld.local.f32 	%f141, [%rd24];
	add.f32 	%f142, %f140, %f141;
	ld.local.f32 	%f143, [%rd25];
	add.f32 	%f144, %f142, %f143;
	ld.local.f32 	%f145, [%rd26];
	add.f32 	%f146, %f144, %f145;
	ld.local.f32 	%f147, [%rd27];
	add.f32 	%f148, %f146, %f147;
	ld.local.f32 	%f149, [%rd28];
	add.f32 	%f150, %f148, %f149;
	ld.local.f32 	%f151, [%rd29];
	add.f32 	%f152, %f150, %f151;
	ld.local.f32 	%f153, [%rd30];
	add.f32 	%f154, %f152, %f153;
	ld.local.f32 	%f155, [%rd31];
	add.f32 	%f156, %f154, %f155;
	ld.local.f32 	%f157, [%rd32];
	add.f32 	%f158, %f156, %f157;
	ld.local.f32 	%f159, [%rd33];
	add.f32 	%f160, %f158, %f159;
	mul.f32 	%f161, %f160, 0f3D000000;
	add.s64 	%rd79, %rd80, %rd35;
	st.global.f32 	[%rd79], %f161;
	add.s64 	%rd81, %rd81, %rd34;
	add.s64 	%rd80, %rd80, %rd34;
	add.s32 	%r231, %r231, %r2;
	setp.lt.s32 	%p98, %r231, %r5;
	@%p98 bra 	$L__BB1_2;

$L__BB1_67:
	ret;

}



// ===== COMPILED SASS (sm_100) =====

	.target	sm_100

	.elftype	@"ET_EXEC"


//--------------------- .note.nv.tkinfo           --------------------------
	.section	.note.nv.tkinfo,"",@"SHT_NOTE"
	.sectionflags	@"SHF_NOTE_NV_TKINFO"
	.tkinfo
        /*0018*/ 	.word	0x00000002
        /*0030*/ 	.string	""
        /*0030*/ 	.string	"ptxas"
        /*0030*/ 	.string	"Cuda compilation tools, release 13.0, V13.0.88"
        /*0030*/ 	.string	"Build cuda_13.0.r13.0/compiler.36424714_0"
        /*0030*/ 	.string	"-arch sm_100 "



//--------------------- .note.nv.cuinfo           --------------------------
	.section	.note.nv.cuinfo,"",@"SHT_NOTE"
	.sectionflags	@"SHF_NOTE_NV_CUINFO"
        /*0018*/ 	.short	0x0002
        /*001a*/ 	.short	0x0059
        /*001c*/ 	.short	0x0082
	.zero		2


//--------------------- .nv.info                  --------------------------
	.section	.nv.info,"",@"SHT_CUDA_INFO"
	.align	4


	//----- nvinfo : EIATTR_REGCOUNT
	.align		4
        /*0000*/ 	.byte	0x04, 0x2f
        /*0002*/ 	.short	(.L_1 - .L_0)
	.align		4
.L_0:
        /*0004*/ 	.word	index@(_Z27running_mean_register_arrayILi32EEvPKfPfi)
        /*0008*/ 	.word	0x0000002e


	//----- nvinfo : EIATTR_FRAME_SIZE
	.align		4
.L_1:
        /*000c*/ 	.byte	0x04, 0x11
        /*000e*/ 	.short	(.L_3 - .L_2)
	.align		4
.L_2:
        /*0010*/ 	.word	index@(_Z27running_mean_register_arrayILi32EEvPKfPfi)
        /*0014*/ 	.word	0x00000000


	//----- nvinfo : EIATTR_REGCOUNT
	.align		4
.L_3:
        /*0018*/ 	.byte	0x04, 0x2f
        /*001a*/ 	.short	(.L_5 - .L_4)
	.align		4
.L_4:
        /*001c*/ 	.word	index@(_Z31running_mean_local_memory_arrayILi32EEvPKfPfi)
        /*0020*/ 	.word	0x0000001f


	//----- nvinfo : EIATTR_FRAME_SIZE
	.align		4
.L_5:
        /*0024*/ 	.byte	0x04, 0x11
        /*0026*/ 	.short	(.L_7 - .L_6)
	.align		4
.L_6:
        /*0028*/ 	.word	index@(_Z31running_mean_local_memory_arrayILi32EEvPKfPfi)
        /*002c*/ 	.word	0x00000080


	//----- nvinfo : EIATTR_MIN_STACK_SIZE
	.align		4
.L_7:
        /*0030*/ 	.byte	0x04, 0x12
        /*0032*/ 	.short	(.L_9 - .L_8)
	.align		4
.L_8:
        /*0034*/ 	.word	index@(_Z31running_mean_local_memory_arrayILi32EEvPKfPfi)
        /*0038*/ 	.word	0x00000080


	//----- nvinfo : EIATTR_MIN_STACK_SIZE
	.align		4
.L_9:
        /*003c*/ 	.byte	0x04, 0x12
        /*003e*/ 	.short	(.L_11 - .L_10)
	.align		4
.L_10:
        /*0040*/ 	.word	index@(_Z27running_mean_register_arrayILi32EEvPKfPfi)
        /*0044*/ 	.word	0x00000000
.L_11:


//--------------------- .nv.compat                --------------------------
	.section	.nv.compat,"",@"SHT_CUDA_COMPAT_INFO"
	.align	4
        /*0000*/ 	.byte	0x02, 0x09, 0x00, 0x00, 0x02, 0x02, 0x01, 0x00, 0x02, 0x05, 0x05, 0x00, 0x03, 0x07, 0x01, 0x01
        /*0010*/ 	.byte	0x02, 0x03, 0x00, 0x00, 0x02, 0x06, 0x01, 0x00, 0x04, 0x0b, 0x08, 0x00, 0x09, 0x00, 0x00, 0x00
        /*0020*/ 	.byte	0x00, 0x00, 0x00, 0x00


//--------------------- .nv.info._Z31running_mean_local_memory_arrayILi32EEvPKfPfi --------------------------
	.section	.nv.info._Z31running_mean_local_memory_arrayILi32EEvPKfPfi,"",@"SHT_CUDA_INFO"
	.sectionflags	@""
	.align	4


	//----- nvinfo : EIATTR_CUDA_API_VERSION
	.align		4
        /*0000*/ 	.byte	0x04, 0x37
        /*0002*/ 	.short	(.L_13 - .L_12)
.L_12:
        /*0004*/ 	.word	0x00000082


	//----- nvinfo : EIATTR_KPARAM_INFO
	.align		4
.L_13:
        /*0008*/ 	.byte	0x04, 0x17
        /*000a*/ 	.short	(.L_15 - .L_14)
.L_14:
        /*000c*/ 	.word	0x00000000
        /*0010*/ 	.short	0x0002
        /*0012*/ 	.short	0x0010
        /*0014*/ 	.byte	0x00, 0xf0, 0x11, 0x00


	//----- nvinfo : EIATTR_KPARAM_INFO
	.align		4
.L_15:
        /*0018*/ 	.byte	0x04, 0x17
        /*001a*/ 	.short	(.L_17 - .L_16)
.L_16:
        /*001c*/ 	.word	0x00000000
        /*0020*/ 	.short	0x0001
        /*0022*/ 	.short	0x0008
        /*0024*/ 	.byte	0x00, 0xf0, 0x21, 0x00


	//----- nvinfo : EIATTR_KPARAM_INFO
	.align		4
.L_17:
        /*0028*/ 	.byte	0x04, 0x17
        /*002a*/ 	.short	(.L_19 - .L_18)
.L_18:
        /*002c*/ 	.word	0x00000000
        /*0030*/ 	.short	0x0000
        /*0032*/ 	.short	0x0000
        /*0034*/ 	.byte	0x00, 0xf0, 0x21, 0x00


	//----- nvinfo : EIATTR_SPARSE_MMA_MASK
	.align		4
.L_19:
        /*0038*/ 	.byte	0x03, 0x50
        /*003a*/ 	.short	0x0000


	//----- nvinfo : EIATTR_MAXREG_COUNT
	.align		4
        /*003c*/ 	.byte	0x03, 0x1b
        /*003e*/ 	.short	0x00ff


	//----- nvinfo : EIATTR_MERCURY_ISA_VERSION
	.align		4
        /*0040*/ 	.byte	0x03, 0x5f
        /*0042*/ 	.short	0x0101


	//----- nvinfo : EIATTR_VRC_CTA_INIT_COUNT
	.align		4
        /*0044*/ 	.byte	0x02, 0x4a
	.zero		1
	.zero		1


	//----- nvinfo : EIATTR_EXIT_INSTR_OFFSETS
	.align		4
        /*0048*/ 	.byte	0x04, 0x1c
        /*004a*/ 	.short	(.L_21 - .L_20)


	//   ....[0]....
.L_20:
        /*004c*/ 	.word	0x000000b0


	//   ....[1]....
        /*0050*/ 	.word	0x00001de0


	//----- nvinfo : EIATTR_CRS_STACK_SIZE
	.align		4
.L_21:
        /*0054*/ 	.byte	0x04, 0x1e
        /*0056*/ 	.short	(.L_23 - .L_22)
.L_22:
        /*0058*/ 	.word	0x00000000


	//----- nvinfo : EIATTR_CBANK_PARAM_SIZE
	.align		4
.L_23:
        /*005c*/ 	.byte	0x03, 0x19
        /*005e*/ 	.short	0x0014


	//----- nvinfo : EIATTR_PARAM_CBANK
	.align		4
        /*0060*/ 	.byte	0x04, 0x0a
        /*0062*/ 	.short	(.L_25 - .L_24)
	.align		4
.L_24:
        /*0064*/ 	.word	index@(.nv.constant0._Z31running_mean_local_memory_arrayILi32EEvPKfPfi)
        /*0068*/ 	.short	0x0380
        /*006a*/ 	.short	0x0014


	//----- nvinfo : EIATTR_SW_WAR
	.align		4
.L_25:
        /*006c*/ 	.byte	0x04, 0x36
        /*006e*/ 	.short	(.L_27 - .L_26)
.L_26:
        /*0070*/ 	.word	0x00000008
.L_27:


//--------------------- .nv.info._Z27running_mean_register_arrayILi32EEvPKfPfi --------------------------
	.section	.nv.info._Z27running_mean_register_arrayILi32EEvPKfPfi,"",@"SHT_CUDA_INFO"
	.sectionflags	@""
	.align	4


	//----- nvinfo : EIATTR_CUDA_API_VERSION
	.align		4
        /*0000*/ 	.byte	0x04, 0x37
        /*0002*/ 	.short	(.L_29 - .L_28)
.L_28:
        /*0004*/ 	.word	0x00000082


	//----- nvinfo : EIATTR_KPARAM_INFO
	.align		4
.L_29:
        /*0008*/ 	.byte	0x04, 0x17
        /*000a*/ 	.short	(.L_31 - .L_30)
.L_30:
        /*000c*/ 	.word	0x00000000
        /*0010*/ 	.short	0x0002
        /*0012*/ 	.short	0x0010
        /*0014*/ 	.byte	0x00, 0xf0, 0x11, 0x00


	//----- nvinfo : EIATTR_KPARAM_INFO
	.align		4
.L_31:
        /*0018*/ 	.byte	0x04, 0x17
        /*001a*/ 	.short	(.L_33 - .L_32)
.L_32:
        /*001c*/ 	.word	0x00000000
        /*0020*/ 	.short	0x0001
        /*0022*/ 	.short	0x0008
        /*0024*/ 	.byte	0x00, 0xf0, 0x21, 0x00


	//----- nvinfo : EIATTR_KPARAM_INFO
	.align		4
.L_33:
        /*0028*/ 	.byte	0x04, 0x17
        /*002a*/ 	.short	(.L_35 - .L_34)
.L_34:
        /*002c*/ 	.word	0x00000000
        /*0030*/ 	.short	0x0000
        /*0032*/ 	.short	0x0000
        /*0034*/ 	.byte	0x00, 0xf0, 0x21, 0x00


	//----- nvinfo : EIATTR_SPARSE_MMA_MASK
	.align		4
.L_35:
        /*0038*/ 	.byte	0x03, 0x50
        /*003a*/ 	.short	0x0000


	//----- nvinfo : EIATTR_MAXREG_COUNT
	.align		4
        /*003c*/ 	.byte	0x03, 0x1b
        /*003e*/ 	.short	0x00ff


	//----- nvinfo : EIATTR_MERCURY_ISA_VERSION
	.align		4
        /*0040*/ 	.byte	0x03, 0x5f
        /*0042*/ 	.short	0x0101


	//----- nvinfo : EIATTR_VRC_CTA_INIT_COUNT
	.align		4
        /*0044*/ 	.byte	0x02, 0x4a
	.zero		1
	.zero		1


	//----- nvinfo : EIATTR_EXIT_INSTR_OFFSETS
	.align		4
        /*0048*/ 	.byte	0x04, 0x1c
        /*004a*/ 	.short	(.L_37 - .L_36)


	//   ....[0]....
.L_36:
        /*004c*/ 	.word	0x00000090


	//   ....[1]....
        /*0050*/ 	.word	0x00000d40


	//----- nvinfo : EIATTR_CRS_STACK_SIZE
	.align		4
.L_37:
        /*0054*/ 	.byte	0x04, 0x1e
        /*0056*/ 	.short	(.L_39 - .L_38)
.L_38:
        /*0058*/ 	.word	0x00000000


	//----- nvinfo : EIATTR_CBANK_PARAM_SIZE
	.align		4
.L_39:
        /*005c*/ 	.byte	0x03, 0x19
        /*005e*/ 	.short	0x0014


	//----- nvinfo : EIATTR_PARAM_CBANK
	.align		4
        /*0060*/ 	.byte	0x04, 0x0a
        /*0062*/ 	.short	(.L_41 - .L_40)
	.align		4
.L_40:
        /*0064*/ 	.word	index@(.nv.constant0._Z27running_mean_register_arrayILi32EEvPKfPfi)
        /*0068*/ 	.short	0x0380
        /*006a*/ 	.short	0x0014


	//----- nvinfo : EIATTR_SW_WAR
	.align		4
.L_41:
        /*006c*/ 	.byte	0x04, 0x36
        /*006e*/ 	.short	(.L_43 - .L_42)
.L_42:
        /*0070*/ 	.word	0x00000008
.L_43:


//--------------------- .nv.callgraph             --------------------------
	.section	.nv.callgraph,"",@"SHT_CUDA_CALLGRAPH"
	.align	4
	.sectionentsize	8
	.align		4
        /*0000*/ 	.word	0x00000000
	.align		4
        /*0004*/ 	.word	0xffffffff
	.align		4
        /*0008*/ 	.word	0x00000000
	.align		4
        /*000c*/ 	.word	0xfffffffe
	.align		4
        /*0010*/ 	.word	0x00000000
	.align		4
        /*0014*/ 	.word	0xfffffffd
	.align		4
        /*0018*/ 	.word	0x00000000
	.align		4
        /*001c*/ 	.word	0xfffffffc


//--------------------- .text._Z31running_mean_local_memory_arrayILi32EEvPKfPfi --------------------------
	.section	.text._Z31running_mean_local_memory_arrayILi32EEvPKfPfi,"ax",@progbits
	.align	128
        .global         _Z31running_mean_local_memory_arrayILi32EEvPKfPfi
        .type           _Z31running_mean_local_memory_arrayILi32EEvPKfPfi,@function
        .size           _Z31running_mean_local_memory_arrayILi32EEvPKfPfi,(.L_x_5 - _Z31running_mean_local_memory_arrayILi32EEvPKfPfi)
        .other          _Z31running_mean_local_memory_arrayILi32EEvPKfPfi,@"STO_CUDA_ENTRY STV_DEFAULT"
_Z31running_mean_local_memory_arrayILi32EEvPKfPfi:
.text._Z31running_mean_local_memory_arrayILi32EEvPKfPfi:
[----:B------:R-:W0:Y:S01]  /*0000*/  LDC R1, c[0x0][0x37c] ;  /* 0x0000df00ff017b82 */ /* 0x000e220000000800 */
[----:B------:R-:W1:Y:S01]  /*0010*/  S2R R19, SR_CTAID.X ;  /* 0x0000000000137919 */ /* 0x000e620000002500 */
[----:B------:R-:W1:Y:S01]  /*0020*/  LDCU UR4, c[0x0][0x360] ;  /* 0x00006c00ff0477ac */ /* 0x000e620008000800 */
[----:B0-----:R-:W-:Y:S01]  /*0030*/  VIADD R1, R1, 0xffffff80 ;  /* 0xffffff8001017836 */ /* 0x001fe20000000000 */
[----:B------:R-:W1:Y:S01]  /*0040*/  S2R R0, SR_TID.X ;  /* 0x0000000000007919 */ /* 0x000e620000002100 */
[----:B------:R-:W0:Y:S03]  /*0050*/  LDCU UR5, c[0x0][0x390] ;  /* 0x00007200ff0577ac */ /* 0x000e260008000800 */
[----:B------:R-:W-:Y:S01]  /*0060*/  R2UR UR6, R1 ;  /* 0x00000000010672ca */ /* 0x000fe200000e0000 */
[----:B------:R-:W2:Y:S01]  /*0070*/  LDCU UR7, c[0x0][0x370] ;  /* 0x00006e00ff0777ac */ /* 0x000ea20008000800 */
[----:B-1----:R-:W-:Y:S01]  /*0080*/  IMAD R19, R19, UR4, R0 ;  /* 0x0000000413137c24 */ /* 0x002fe2000f8e0200 */
[----:B--2---:R-:W-:-:S04]  /*0090*/  UIMAD UR4, UR4, UR7, URZ ;  /* 0x00000007040472a4 */ /* 0x004fc8000f8e02ff */
[----:B0-----:R-:W-:-:S13]  /*00a0*/  ISETP.GE.AND P0, PT, R19, UR5, PT ;  /* 0x0000000513007c0c */ /* 0x001fda000bf06270 */
[----:B------:R-:W-:Y:S05]  /*00b0*/  @P0 EXIT ;  /* 0x000000000000094d */ /* 0x000fea0003800000 */
[----:B------:R-:W0:Y:S01]  /*00c0*/  LDCU.64 UR40, c[0x0][0x388] ;  /* 0x00007100ff2877ac */ /* 0x000e220008000a00 */
[----:B------:R-:W-:Y:S01]  /*00d0*/  BSSY.RECONVERGENT B0, `(.L_x_0) ;  /* 0x00001d0000007945 */ /* 0x000fe20003800200 */
[--C-:B------:R-:W-:Y:S01]  /*00e0*/  IMAD.MOV.U32 R15, RZ, RZ, R19.reuse ;  /* 0x000000ffff0f7224 */ /* 0x100fe200078e0013 */
[----:B------:R-:W1:Y:S01]  /*00f0*/  LDCU.64 UR42, c[0x0][0x380] ;  /* 0x00007000ff2a77ac */ /* 0x000e620008000a00 */
[----:B------:R-:W-:Y:S01]  /*0100*/  IMAD.MOV.U32 R17, RZ, RZ, R19 ;  /* 0x000000ffff117224 */ /* 0x000fe200078e0013 */
[----:B------:R-:W-:Y:S02]  /*0110*/  UIADD3 UR37, UPT, UPT, UR5, 0x1, URZ ;  /* 0x0000000105257890 */ /* 0x000fe4000fffe0ff */
[----:B------:R-:W-:Y:S02]  /*0120*/  UIADD3 UR36, UPT, UPT, UR5, 0x2, URZ ;  /* 0x0000000205247890 */ /* 0x000fe4000fffe0ff */
[----:B------:R-:W-:Y:S02]  /*0130*/  UIADD3 UR35, UPT, UPT, UR5, 0x3, URZ ;  /* 0x0000000305237890 */ /* 0x000fe4000fffe0ff */
[----:B------:R-:W-:-:S02]  /*0140*/  UIADD3 UR34, UPT, UPT, UR5, 0x4, URZ ;  /* 0x0000000405227890 */ /* 0x000fc4000fffe0ff */
[----:B------:R-:W-:Y:S02]  /*0150*/  UIADD3 UR33, UPT, UPT, UR5, 0x5, URZ ;  /* 0x0000000505217890 */ /* 0x000fe4000fffe0ff */
[----:B------:R-:W-:Y:S01]  /*0160*/  UIADD3 UR32, UPT, UPT, UR5, 0x6, URZ ;  /* 0x0000000605207890 */ /* 0x000fe2000fffe0ff */
[----:B0-----:R-:W-:Y:S01]  /*0170*/  MOV R24, UR40 ;  /* 0x0000002800187c02 */ /* 0x001fe20008000f00 */
[----:B------:R-:W-:Y:S01]  /*0180*/  UIADD3 UR31, UPT, UPT, UR5, 0x7, URZ ;  /* 0x00000007051f7890 */ /* 0x000fe2000fffe0ff */
[----:B------:R-:W-:Y:S01]  /*0190*/  IMAD.U32 R25, RZ, RZ, UR41 ;  /* 0x00000029ff197e24 */ /* 0x000fe2000f8e00ff */
[----:B------:R-:W-:Y:S01]  /*01a0*/  UIADD3 UR30, UPT, UPT, UR5, 0x8, URZ ;  /* 0x00000008051e7890 */ /* 0x000fe2000fffe0ff */
[----:B-1----:R-:W-:Y:S01]  /*01b0*/  IMAD.U32 R22, RZ, RZ, UR42 ;  /* 0x0000002aff167e24 */ /* 0x002fe2000f8e00ff */
[----:B------:R-:W-:Y:S01]  /*01c0*/  UIADD3 UR29, UPT, UPT, UR5, 0x9, URZ ;  /* 0x00000009051d7890 */ /* 0x000fe2000fffe0ff */
[----:B------:R-:W-:Y:S01]  /*01d0*/  IMAD.U32 R23, RZ, RZ, UR43 ;  /* 0x0000002bff177e24 */ /* 0x000fe2000f8e00ff */
[----:B------:R-:W-:-:S02]  /*01e0*/  UIADD3 UR28, UPT, UPT, UR5, 0xa, URZ ;  /* 0x0000000a051c7890 */ /* 0x000fc4000fffe0ff */
[----:B------:R-:W-:Y:S02]  /*01f0*/  UIADD3 UR27, UPT, UPT, UR5, 0xb, URZ ;  /* 0x0000000b051b7890 */ /* 0x000fe4000fffe0ff */
[----:B------:R-:W-:Y:S02]  /*0200*/  UIADD3 UR26, UPT, UPT, UR5, 0xc, URZ ;  /* 0x0000000c051a7890 */ /* 0x000fe4000fffe0ff */
[----:B------:R-:W-:Y:S02]  /*0210*/  UIADD3 UR25, UPT, UPT, UR5, 0xd, URZ ;  /* 0x0000000d05197890 */ /* 0x000fe4000fffe0ff */
[----:B------:R-:W-:Y:S02]  /*0220*/  UIADD3 UR24, UPT, UPT, UR5, 0xe, URZ ;  /* 0x0000000e05187890 */ /* 0x000fe4000fffe0ff */
[----:B------:R-:W-:Y:S02]  /*0230*/  UIADD3 UR23, UPT, UPT, UR5, 0xf, URZ ;  /* 0x0000000f05177890 */ /* 0x000fe4000fffe0ff */
        /* <DEDUP_REMOVED lines=16> */
[----:B------:R-:W-:Y:S02]  /*0340*/  USHF.R.S32.HI UR70, URZ, 0x1f, UR5 ;  /* 0x0000001fff467899 */ /* 0x000fe40008011405 */
[----:B------:R-:W-:Y:S02]  /*0350*/  USHF.R.S32.HI UR72, URZ, 0x1f, UR37 ;  /* 0x0000001fff487899 */ /* 0x000fe40008011425 */
[----:B------:R-:W-:-:S02]  /*0360*/  USHF.R.S32.HI UR73, URZ, 0x1f, UR36 ;  /* 0x0000001fff497899 */ /* 0x000fc40008011424 */
[----:B------:R-:W-:Y:S02]  /*0370*/  USHF.R.S32.HI UR75, URZ, 0x1f, UR35 ;  /* 0x0000001fff4b7899 */ /* 0x000fe40008011423 */
[----:B------:R-:W-:Y:S02]  /*0380*/  USHF.R.S32.HI UR74, URZ, 0x1f, UR34 ;  /* 0x0000001fff4a7899 */ /* 0x000fe40008011422 */
[----:B------:R-:W-:Y:S02]  /*0390*/  USHF.R.S32.HI UR44, URZ, 0x1f, UR33 ;  /* 0x0000001fff2c7899 */ /* 0x000fe40008011421 */
        /* <DEDUP_REMOVED lines=26> */
[----:B------:R-:W-:-:S02]  /*0540*/  ULEA.HI UR70, UR70, UR5, URZ, 0x5 ;  /* 0x0000000546467291 */ /* 0x000fc4000f8f28ff */
[----:B------:R-:W-:Y:S02]  /*0550*/  ULEA.HI UR72, UR72, UR37, URZ, 0x5 ;  /* 0x0000002548487291 */ /* 0x000fe4000f8f28ff */
[----:B------:R-:W-:Y:S02]  /*0560*/  ULEA.HI UR73, UR73, UR36, URZ, 0x5 ;  /* 0x0000002449497291 */ /* 0x000fe4000f8f28ff */
[----:B------:R-:W-:Y:S02]  /*0570*/  ULEA.HI UR75, UR75, UR35, URZ, 0x5 ;  /* 0x000000234b4b7291 */ /* 0x000fe4000f8f28ff */
[----:B------:R-:W-:Y:S02]  /*0580*/  ULEA.HI UR74, UR74, UR34, URZ, 0x5 ;  /* 0x000000224a4a7291 */ /* 0x000fe4000f8f28ff */
[----:B------:R-:W-:Y:S02]  /*0590*/  ULEA.HI UR44, UR44, UR33, URZ, 0x5 ;  /* 0x000000212c2c7291 */ /* 0x000fe4000f8f28ff */
        /* <DEDUP_REMOVED lines=26> */
[----:B------:R-:W-:Y:S02]  /*0740*/  ULOP3.LUT UR70, UR70, 0xffffffe0, URZ, 0xc0, !UPT ;  /* 0xffffffe046467892 */ /* 0x000fe4000f8ec0ff */
[----:B------:R-:W-:Y:S02]  /*0750*/  ULOP3.LUT UR72, UR72, 0xffffffe0, URZ, 0xc0, !UPT ;  /* 0xffffffe048487892 */ /* 0x000fe4000f8ec0ff */
[----:B------:R-:W-:Y:S02]  /*0760*/  ULOP3.LUT UR73, UR73, 0xffffffe0, URZ, 0xc0, !UPT ;  /* 0xffffffe049497892 */ /* 0x000fe4000f8ec0ff */
[----:B------:R-:W-:Y:S02]  /*0770*/  ULOP3.LUT UR75, UR75, 0xffffffe0, URZ, 0xc0, !UPT ;  /* 0xffffffe04b4b7892 */ /* 0x000fe4000f8ec0ff */
[----:B------:R-:W-:-:S02]  /*0780*/  ULOP3.LUT UR74, UR74, 0xffffffe0, URZ, 0xc0, !UPT ;  /* 0xffffffe04a4a7892 */ /* 0x000fc4000f8ec0ff */
[----:B------:R-:W-:Y:S02]  /*0790*/  ULOP3.LUT UR44, UR44, 0xffffffe0, URZ, 0xc0, !UPT ;  /* 0xffffffe02c2c7892 */ /* 0x000fe4000f8ec0ff */
        /* <DEDUP_REMOVED lines=26> */
[----:B------:R-:W-:Y:S02]  /*0940*/  UIADD3 UR70, UPT, UPT, -UR70, UR5, URZ ;  /* 0x0000000546467290 */ /* 0x000fe4000fffe1ff */
[----:B------:R-:W-:Y:S02]  /*0950*/  UIADD3 UR72, UPT, UPT, UR37, -UR72, URZ ;  /* 0x8000004825487290 */ /* 0x000fe4000fffe0ff */
[----:B------:R-:W-:-:S02]  /*0960*/  UIADD3 UR73, UPT, UPT, UR36, -UR73, URZ ;  /* 0x8000004924497290 */ /* 0x000fc4000fffe0ff */
[----:B------:R-:W-:Y:S02]  /*0970*/  UIADD3 UR75, UPT, UPT, UR35, -UR75, URZ ;  /* 0x8000004b234b7290 */ /* 0x000fe4000fffe0ff */
[----:B------:R-:W-:Y:S02]  /*0980*/  UIADD3 UR74, UPT, UPT, UR34, -UR74, URZ ;  /* 0x8000004a224a7290 */ /* 0x000fe4000fffe0ff */
[----:B------:R-:W-:Y:S02]  /*0990*/  UIADD3 UR44, UPT, UPT, UR33, -UR44, URZ ;  /* 0x8000002c212c7290 */ /* 0x000fe4000fffe0ff */
[----:B------:R-:W-:Y:S02]  /*09a0*/  UIADD3 UR45, UPT, UPT, UR32, -UR45, URZ ;  /* 0x8000002d202d7290 */ /* 0x000fe4000fffe0ff */
        /* <DEDUP_REMOVED lines=24> */
[----:B------:R-:W-:Y:S01]  /*0b30*/  UIADD3 UR71, UPT, UPT, UR7, -UR71, URZ ;  /* 0x8000004707477290 */ /* 0x000fe2000fffe0ff */
[----:B------:R-:W0:Y:S01]  /*0b40*/  LDCU.64 UR38, c[0x0][0x358] ;  /* 0x00006b00ff2677ac */ /* 0x000e220008000a00 */
[----:B------:R-:W1:Y:S01]  /*0b50*/  LDCU UR76, c[0x0][0x390] ;  /* 0x00007200ff4c77ac */ /* 0x000e620008000800 */
[----:B------:R-:W-:-:S02]  /*0b60*/  ULEA UR70, UR70, UR6, 0x2 ;  /* 0x0000000646467291 */ /* 0x000fc4000f8e10ff */
[----:B------:R-:W-:Y:S02]  /*0b70*/  ULEA UR72, UR72, UR6, 0x2 ;  /* 0x0000000648487291 */ /* 0x000fe4000f8e10ff */
[----:B------:R-:W-:Y:S02]  /*0b80*/  ULEA UR73, UR73, UR6, 0x2 ;  /* 0x0000000649497291 */ /* 0x000fe4000f8e10ff */
[----:B------:R-:W-:Y:S02]  /*0b90*/  ULEA UR75, UR75, UR6, 0x2 ;  /* 0x000000064b4b7291 */ /* 0x000fe4000f8e10ff */
[----:B------:R-:W-:Y:S02]  /*0ba0*/  ULEA UR74, UR74, UR6, 0x2 ;  /* 0x000000064a4a7291 */ /* 0x000fe4000f8e10ff */
[----:B------:R-:W-:Y:S02]  /*0bb0*/  ULEA UR44, UR44, UR6, 0x2 ;  /* 0x000000062c2c7291 */ /* 0x000fe4000f8e10ff */
        /* <DEDUP_REMOVED lines=25> */
[----:B01----:R-:W-:-:S12]  /*0d50*/  ULEA UR71, UR71, UR6, 0x2 ;  /* 0x0000000647477291 */ /* 0x003fd8000f8e10ff */
.L_x_1:
[C---:B------:R-:W-:Y:S01]  /*0d60*/  IADD3 R0, PT, PT, R19.reuse, -0x10, RZ ;  /* 0xfffffff013007810 */ /* 0x040fe20007ffe0ff */
[----:B0-----:R-:W-:Y:S01]  /*0d70*/  VIADD R2, R19, 0xfffffff1 ;  /* 0xfffffff113027836 */ /* 0x001fe20000000000 */
[----:B------:R-:W-:Y:S01]  /*0d80*/  CS2R R10, SRZ ;  /* 0x00000000000a7805 */ /* 0x000fe2000001ff00 */
[----:B------:R-:W-:Y:S01]  /*0d90*/  IMAD.WIDE R26, R17, 0x4, R22 ;  /* 0x00000004111a7825 */ /* 0x000fe200078e0216 */
[----:B------:R-:W-:Y:S02]  /*0da0*/  ISETP.GE.AND P0, PT, R0, UR76, PT ;  /* 0x0000004c00007c0c */ /* 0x000fe4000bf06270 */
[----:B------:R-:W-:Y:S02]  /*0db0*/  CS2R R8, SRZ ;  /* 0x0000000000087805 */ /* 0x000fe4000001ff00 */
[----:B------:R-:W-:Y:S01]  /*0dc0*/  ISETP.GE.AND P1, PT, R2, UR76, PT ;  /* 0x0000004c02007c0c */ /* 0x000fe2000bf26270 */
[C---:B------:R-:W-:Y:S01]  /*0dd0*/  VIADD R0, R19.reuse, 0xfffffff2 ;  /* 0xfffffff213007836 */ /* 0x040fe20000000000 */
[C---:B------:R-:W-:Y:S01]  /*0de0*/  ISETP.LT.OR P0, PT, R19.reuse, 0x10, P0 ;  /* 0x000000101300780c */ /* 0x040fe20000701670 */
[C---:B------:R-:W-:Y:S01]  /*0df0*/  VIADD R2, R19.reuse, 0xfffffff3 ;  /* 0xfffffff313027836 */ /* 0x040fe20000000000 */
[----:B------:R-:W-:-:S02]  /*0e00*/  ISETP.LT.OR P1, PT, R19, 0xf, P1 ;  /* 0x0000000f1300780c */ /* 0x000fc40000f21670 */
[C---:B------:R-:W-:Y:S02]  /*0e10*/  IADD3 R3, PT, PT, R19.reuse, -0xc, RZ ;  /* 0xfffffff413037810 */ /* 0x040fe40007ffe0ff */
[----:B------:R-:W-:Y:S01]  /*0e20*/  ISETP.GE.AND P2, PT, R0, UR76, PT ;  /* 0x0000004c00007c0c */ /* 0x000fe2000bf46270 */
[----:B------:R-:W-:Y:S01]  /*0e30*/  VIADD R0, R19, 0xfffffff5 ;  /* 0xfffffff513007836 */ /* 0x000fe20000000000 */
[----:B------:R-:W-:-:S05]  /*0e40*/  ISETP.GE.AND P3, PT, R2, UR76, PT ;  /* 0x0000004c02007c0c */ /* 0x000fca000bf66270 */
[----:B------:R-:W2:Y:S01]  /*0e50*/  @!P0 LDG.E R11, desc[UR38][R26.64+-0x40] ;  /* 0xffffc0261a0b8981 */ /* 0x000ea2000c1e1900 */
[----:B------:R-:W-:Y:S01]  /*0e60*/  ISETP.GE.AND P0, PT, R3, UR76, PT ;  /* 0x0000004c03007c0c */ /* 0x000fe2000bf06270 */
[----:B------:R-:W-:Y:S02]  /*0e70*/  HFMA2 R3, -RZ, RZ, 0, 0 ;  /* 0x00000000ff037431 */ /* 0x000fe400000001ff */
[----:B------:R-:W3:Y:S01]  /*0e80*/  @!P1 LDG.E R9, desc[UR38][R26.64+-0x3c] ;  /* 0xffffc4261a099981 */ /* 0x000ee2000c1e1900 */
[C---:B------:R-:W-:Y:S01]  /*0e90*/  ISETP.LT.OR P0, PT, R19.reuse, 0xc, P0 ;  /* 0x0000000c1300780c */ /* 0x040fe20000701670 */
[----:B------:R-:W-:Y:S01]  /*0ea0*/  IMAD.MOV.U32 R28, RZ, RZ, RZ ;  /* 0x000000ffff1c7224 */ /* 0x000fe200078e00ff */
[----:B------:R-:W-:Y:S01]  /*0eb0*/  ISETP.GE.AND P1, PT, R0, UR76, PT ;  /* 0x0000004c00007c0c */ /* 0x000fe2000bf26270 */
[C---:B------:R-:W-:Y:S01]  /*0ec0*/  VIADD R0, R19.reuse, 0xfffffff6 ;  /* 0xfffffff613007836 */ /* 0x040fe20000000000 */
[C---:B------:R-:W-:Y:S01]  /*0ed0*/  ISETP.LT.OR P3, PT, R19.reuse, 0xd, P3 ;  /* 0x0000000d1300780c */ /* 0x040fe20001f61670 */
[----:B------:R-:W-:Y:S01]  /*0ee0*/  IMAD.MOV.U32 R5, RZ, RZ, RZ ;  /* 0x000000ffff057224 */ /* 0x000fe200078e00ff */
[C---:B------:R-:W-:Y:S01]  /*0ef0*/  ISETP.LT.OR P1, PT, R19.reuse, 0xb, P1 ;  /* 0x0000000b1300780c */ /* 0x040fe20000f21670 */
[----:B------:R-:W-:Y:S01]  /*0f00*/  IMAD.MOV.U32 R7, RZ, RZ, RZ ;  /* 0x000000ffff077224 */ /* 0x000fe200078e00ff */
[C---:B------:R-:W-:Y:S01]  /*0f10*/  ISETP.LT.OR P2, PT, R19.reuse, 0xe, P2 ;  /* 0x0000000e1300780c */ /* 0x040fe20001741670 */
[----:B------:R-:W-:-:S04]  /*0f20*/  VIADD R2, R19, 0xfffffff7 ;  /* 0xfffffff713027836 */ /* 0x000fc80000000000 */
[----:B------:R-:W4:Y:S01]  /*0f30*/  @!P0 LDG.E R3, desc[UR38][R26.64+-0x30] ;  /* 0xffffd0261a038981 */ /* 0x000f22000c1e1900 */
[----:B------:R-:W-:Y:S01]  /*0f40*/  ISETP.GE.AND P0, PT, R0, UR76, PT ;  /* 0x0000004c00007c0c */ /* 0x000fe2000bf06270 */
[C---:B------:R-:W-:Y:S01]  /*0f50*/  VIADD R0, R19.reuse, 0xfffffff9 ;  /* 0xfffffff913007836 */ /* 0x040fe20000000000 */
[C---:B------:R-:W-:Y:S01]  /*0f60*/  IADD3 R4, PT, PT, R19.reuse, -0x8, RZ ;  /* 0xfffffff813047810 */ /* 0x040fe20007ffe0ff */
[----:B------:R-:W5:Y:S03]  /*0f70*/  @!P3 LDG.E R5, desc[UR38][R26.64+-0x34] ;  /* 0xffffcc261a05b981 */ /* 0x000f66000c1e1900 */
[----:B------:R-:W-:Y:S01]  /*0f80*/  ISETP.GE.AND P4, PT, R0, UR76, PT ;  /* 0x0000004c00007c0c */ /* 0x000fe2000bf86270 */
[----:B------:R-:W5:Y:S01]  /*0f90*/  @!P1 LDG.E R28, desc[UR38][R26.64+-0x2c] ;  /* 0xffffd4261a1c9981 */ /* 0x000f62000c1e1900 */
[----:B------:R-:W-:Y:S02]  /*0fa0*/  ISETP.GE.AND P1, PT, R2, UR76, PT ;  /* 0x0000004c02007c0c */ /* 0x000fe4000bf26270 */
[----:B------:R-:W-:Y:S01]  /*0fb0*/  ISETP.LT.OR P0, PT, R19, 0xa, P0 ;  /* 0x0000000a1300780c */ /* 0x000fe20000701670 */
[----:B------:R-:W5:Y:S01]  /*0fc0*/  @!P2 LDG.E R7, desc[UR38][R26.64+-0x38] ;  /* 0xffffc8261a07a981 */ /* 0x000f62000c1e1900 */
[----:B------:R-:W-:-:S02]  /*0fd0*/  ISETP.GE.AND P3, PT, R4, UR76, PT ;  /* 0x0000004c04007c0c */ /* 0x000fc4000bf66270 */
[C---:B------:R-:W-:Y:S02]  /*0fe0*/  ISETP.LT.OR P4, PT, R19.reuse, 0x7, P4 ;  /* 0x000000071300780c */ /* 0x040fe40002781670 */
[C---:B------:R-:W-:Y:S02]  /*0ff0*/  ISETP.LT.OR P2, PT, R19.reuse, 0x9, P1 ;  /* 0x000000091300780c */ /* 0x040fe40000f41670 */
[C---:B------:R-:W-:Y:S01]  /*1000*/  ISETP.LT.OR P3, PT, R19.reuse, 0x8, P3 ;  /* 0x000000081300780c */ /* 0x040fe20001f61670 */
[----:B------:R-:W-:Y:S01]  /*1010*/  IMAD.MOV.U32 R14, RZ, RZ, RZ ;  /* 0x000000ffff0e7224 */ /* 0x000fe200078e00ff */
[----:B------:R-:W-:Y:S01]  /*1020*/  MOV R16, RZ ;  /* 0x000000ff00107202 */ /* 0x000fe20000000f00 */
[C---:B------:R-:W-:Y:S02]  /*1030*/  VIADD R0, R19.reuse, 0xfffffffa ;  /* 0xfffffffa13007836 */ /* 0x040fe40000000000 */
[----:B------:R-:W-:Y:S01]  /*1040*/  IMAD.MOV.U32 R20, RZ, RZ, RZ ;  /* 0x000000ffff147224 */ /* 0x000fe200078e00ff */
[C---:B------:R-:W-:Y:S01]  /*1050*/  IADD3 R2, PT, PT, R19.reuse, -0x4, RZ ;  /* 0xfffffffc13027810 */ /* 0x040fe20007ffe0ff */
[----:B------:R-:W-:Y:S01]  /*1060*/  IMAD.MOV.U32 R18, RZ, RZ, RZ ;  /* 0x000000ffff127224 */ /* 0x000fe200078e00ff */
[----:B------:R-:W-:Y:S01]  /*1070*/  ISETP.GE.AND P1, PT, R0, UR76, PT ;  /* 0x0000004c00007c0c */ /* 0x000fe2000bf26270 */
[----:B------:R-:W5:Y:S01]  /*1080*/  @!P0 LDG.E R14, desc[UR38][R26.64+-0x28] ;  /* 0xffffd8261a0e8981 */ /* 0x000f62000c1e1900 */
[----:B------:R-:W-:-:S03]  /*1090*/  VIADD R0, R19, 0xfffffffb ;  /* 0xfffffffb13007836 */ /* 0x000fc60000000000 */
[----:B------:R-:W5:Y:S01]  /*10a0*/  @!P4 LDG.E R20, desc[UR38][R26.64+-0x1c] ;  /* 0xffffe4261a14c981 */ /* 0x000f62000c1e1900 */
[----:B------:R-:W-:-:S03]  /*10b0*/  ISETP.GE.AND P4, PT, R2, UR76, PT ;  /* 0x0000004c02007c0c */ /* 0x000fc6000bf86270 */
[----:B------:R-:W5:Y:S01]  /*10c0*/  @!P2 LDG.E R16, desc[UR38][R26.64+-0x24] ;  /* 0xffffdc261a10a981 */ /* 0x000f62000c1e1900 */
[----:B------:R-:W-:-:S03]  /*10d0*/  ISETP.LT.OR P4, PT, R19, 0x4, P4 ;  /* 0x000000041300780c */ /* 0x000fc60002781670 */
[----:B------:R-:W5:Y:S01]  /*10e0*/  @!P3 LDG.E R18, desc[UR38][R26.64+-0x20] ;  /* 0xffffe0261a12b981 */ /* 0x000f62000c1e1900 */
[----:B------:R-:W-:Y:S02]  /*10f0*/  ISETP.GE.AND P3, PT, R0, UR76, PT ;  /* 0x0000004c00007c0c */ /* 0x000fe4000bf66270 */
[C---:B------:R-:W-:Y:S02]  /*1100*/  ISETP.LT.OR P1, PT, R19.reuse, 0x6, P1 ;  /* 0x000000061300780c */ /* 0x040fe40000f21670 */
[----:B------:R-:W-:Y:S01]  /*1110*/  ISETP.LT.OR P3, PT, R19, 0x5, P3 ;  /* 0x000000051300780c */ /* 0x000fe20001f61670 */
[----:B------:R-:W-:-:S04]  /*1120*/  HFMA2 R12, -RZ, RZ, 0, 0 ;  /* 0x00000000ff0c7431 */ /* 0x000fc800000001ff */
[----:B------:R-:W5:Y:S06]  /*1130*/  @!P4 LDG.E R8, desc[UR38][R26.64+-0x10] ;  /* 0xfffff0261a08c981 */ /* 0x000f6c000c1e1900 */
[----:B------:R-:W5:Y:S04]  /*1140*/  @!P1 LDG.E R12, desc[UR38][R26.64+-0x18] ;  /* 0xffffe8261a0c9981 */ /* 0x000f68000c1e1900 */
[----:B------:R-:W5:Y:S01]  /*1150*/  @!P3 LDG.E R10, desc[UR38][R26.64+-0x14] ;  /* 0xffffec261a0ab981 */ /* 0x000f62000c1e1900 */
[C---:B------:R-:W-:Y:S01]  /*1160*/  VIADD R6, R19.reuse, 0xfffffffe ;  /* 0xfffffffe13067836 */ /* 0x040fe20000000000 */
[----:B------:R-:W-:-:S04]  /*1170*/  IADD3 R0, PT, PT, R19, 0x1, RZ ;  /* 0x0000000113007810 */ /* 0x000fc80007ffe0ff */
[----:B------:R-:W-:Y:S01]  /*1180*/  ISETP.GE.AND P0, PT, R6, UR76, PT ;  /* 0x0000004c06007c0c */ /* 0x000fe2000bf06270 */
[C---:B------:R-:W-:Y:S01]  /*1190*/  VIADD R4, R19.reuse, 0xfffffffd ;  /* 0xfffffffd13047836 */ /* 0x040fe20000000000 */
[----:B------:R-:W-:Y:S02]  /*11a0*/  ISETP.GE.AND P5, PT, R0, UR76, PT ;  /* 0x0000004c00007c0c */ /* 0x000fe4000bfa6270 */
[C---:B------:R-:W-:Y:S01]  /*11b0*/  ISETP.LT.OR P0, PT, R19.reuse, 0x2, P0 ;  /* 0x000000021300780c */ /* 0x040fe20000701670 */
[C---:B------:R-:W-:Y:S01]  /*11c0*/  VIADD R0, R19.reuse, 0x2 ;  /* 0x0000000213007836 */ /* 0x040fe20000000000 */
[----:B------:R-:W-:Y:S01]  /*11d0*/  ISETP.GE.AND P2, PT, R4, UR76, PT ;  /* 0x0000004c04007c0c */ /* 0x000fe2000bf46270 */
[----:B------:R-:W-:Y:S01]  /*11e0*/  IMAD.MOV.U32 R4, RZ, RZ, RZ ;  /* 0x000000ffff047224 */ /* 0x000fe200078e00ff */
[C---:B------:R-:W-:Y:S02]  /*11f0*/  ISETP.GT.AND P3, PT, R19.reuse, UR76, PT ;  /* 0x0000004c13007c0c */ /* 0x040fe4000bf64270 */
[----:B------:R-:W-:Y:S01]  /*1200*/  ISETP.GE.AND P1, PT, R0, UR76, PT ;  /* 0x0000004c00007c0c */ /* 0x000fe2000bf26270 */
[C---:B------:R-:W-:Y:S01]  /*1210*/  VIADD R0, R19.reuse, 0x3 ;  /* 0x0000000313007836 */ /* 0x040fe20000000000 */
[----:B------:R-:W-:-:S02]  /*1220*/  ISETP.GE.AND P6, PT, R19, UR76, PT ;  /* 0x0000004c13007c0c */ /* 0x000fc4000bfc6270 */
[C---:B------:R-:W-:Y:S02]  /*1230*/  ISETP.LT.OR P2, PT, R19.reuse, 0x3, P2 ;  /* 0x000000031300780c */ /* 0x040fe40001741670 */
[C---:B------:R-:W-:Y:S01]  /*1240*/  ISETP.LT.OR P3, PT, R19.reuse, 0x1, P3 ;  /* 0x000000011300780c */ /* 0x040fe20001f61670 */
[----:B------:R-:W5:Y:S01]  /*1250*/  @!P0 LDG.E R4, desc[UR38][R26.64+-0x8] ;  /* 0xfffff8261a048981 */ /* 0x000f62000c1e1900 */
[----:B------:R-:W-:Y:S02]  /*1260*/  ISETP.GE.AND P0, PT, R0, UR76, PT ;  /* 0x0000004c00007c0c */ /* 0x000fe4000bf06270 */
[C---:B------:R-:W-:Y:S02]  /*1270*/  ISETP.LT.OR P6, PT, R19.reuse, RZ, P6 ;  /* 0x000000ff1300720c */ /* 0x040fe400037c1670 */
[C---:B------:R-:W-:Y:S01]  /*1280*/  IADD3 R2, PT, PT, R19.reuse, 0x4, RZ ;  /* 0x0000000413027810 */ /* 0x040fe20007ffe0ff */
[----:B------:R-:W-:Y:S01]  /*1290*/  IMAD.MOV.U32 R6, RZ, RZ, RZ ;  /* 0x000000ffff067224 */ /* 0x000fe200078e00ff */
[C---:B------:R-:W-:Y:S01]  /*12a0*/  ISETP.LT.OR P0, PT, R19.reuse, -0x3, P0 ;  /* 0xfffffffd1300780c */ /* 0x040fe20000701670 */
[----:B------:R-:W-:Y:S01]  /*12b0*/  IMAD.MOV.U32 R0, RZ, RZ, RZ ;  /* 0x000000ffff007224 */ /* 0x000fe200078e00ff */
[C---:B------:R-:W-:Y:S01]  /*12c0*/  ISETP.LT.OR P5, PT, R19.reuse, -0x1, P5 ;  /* 0xffffffff1300780c */ /* 0x040fe20002fa1670 */
[C---:B------:R-:W-:Y:S01]  /*12d0*/  VIADD R13, R19.reuse, 0x5 ;  /* 0x00000005130d7836 */ /* 0x040fe20000000000 */
[----:B------:R-:W-:Y:S01]  /*12e0*/  ISETP.GE.AND P4, PT, R2, UR76, PT ;  /* 0x0000004c02007c0c */ /* 0x000fe2000bf86270 */
[----:B------:R-:W-:Y:S01]  /*12f0*/  IMAD.MOV.U32 R2, RZ, RZ, RZ ;  /* 0x000000ffff027224 */ /* 0x000fe200078e00ff */
[C---:B------:R-:W-:Y:S01]  /*1300*/  IADD3 R21, PT, PT, R19.reuse, 0x6, RZ ;  /* 0x0000000613157810 */ /* 0x040fe20007ffe0ff */
[----:B------:R-:W5:Y:S01]  /*1310*/  @!P2 LDG.E R6, desc[UR38][R26.64+-0xc] ;  /* 0xfffff4261a06a981 */ /* 0x000f62000c1e1900 */
[----:B------:R-:W-:-:S02]  /*1320*/  ISETP.LT.OR P4, PT, R19, -0x4, P4 ;  /* 0xfffffffc1300780c */ /* 0x000fc40002781670 */
[----:B------:R-:W-:Y:S01]  /*1330*/  ISETP.GE.AND P2, PT, R13, UR76, PT ;  /* 0x0000004c0d007c0c */ /* 0x000fe2000bf46270 */
[----:B------:R-:W5:Y:S01]  /*1340*/  @!P3 LDG.E R0, desc[UR38][R26.64+-0x4] ;  /* 0xfffffc261a00b981 */ /* 0x000f62000c1e1900 */
[----:B------:R-:W-:Y:S02]  /*1350*/  ISETP.GE.AND P3, PT, R21, UR76, PT ;  /* 0x0000004c15007c0c */ /* 0x000fe4000bf66270 */
[----:B------:R-:W-:Y:S01]  /*1360*/  MOV R13, RZ ;  /* 0x000000ff000d7202 */ /* 0x000fe20000000f00 */
[----:B------:R-:W5:Y:S01]  /*1370*/  @!P6 LDG.E R2, desc[UR38][R26.64] ;  /* 0x000000261a02e981 */ /* 0x000f62000c1e1900 */
[C---:B------:R-:W-:Y:S02]  /*1380*/  ISETP.LT.OR P1, PT, R19.reuse, -0x2, P1 ;  /* 0xfffffffe1300780c */ /* 0x040fe40000f21670 */
[C---:B------:R-:W-:Y:S02]  /*1390*/  IADD3 R21, PT, PT, R19.reuse, 0x8, RZ ;  /* 0x0000000813157810 */ /* 0x040fe40007ffe0ff */
[----:B------:R-:W-:Y:S01]  /*13a0*/  ISETP.LT.OR P3, PT, R19, -0x6, P3 ;  /* 0xfffffffa1300780c */ /* 0x000fe20001f61670 */
[----:B------:R-:W5:Y:S01]  /*13b0*/  @!P5 LDG.E R13, desc[UR38][R26.64+0x4] ;  /* 0x000004261a0dd981 */ /* 0x000f62000c1e1900 */
[----:B------:R-:W-:-:S02]  /*13c0*/  ISETP.GE.AND P5, PT, R21, UR76, PT ;  /* 0x0000004c15007c0c */ /* 0x000fc4000bfa6270 */
[C---:B------:R-:W-:Y:S02]  /*13d0*/  ISETP.LT.OR P2, PT, R19.reuse, -0x5, P2 ;  /* 0xfffffffb1300780c */ /* 0x040fe40001741670 */
[C---:B------:R-:W-:Y:S01]  /*13e0*/  ISETP.LT.OR P5, PT, R19.reuse, -0x8, P5 ;  /* 0xfffffff81300780c */ /* 0x040fe20002fa1670 */
[C---:B------:R-:W-:Y:S01]  /*13f0*/  VIADD R21, R19.reuse, 0xc ;  /* 0x0000000c13157836 */ /* 0x040fe20000000000 */
[----:B--2---:R0:W-:Y:S04]  /*1400*/  STL [R1], R11 ;  /* 0x0000000b01007387 */ /* 0x0041e80000100800 */
[----:B---3--:R1:W-:Y:S01]  /*1410*/  STL [R1+0x4], R9 ;  /* 0x0000040901007387 */ /* 0x0083e20000100800 */
[----:B0-----:R-:W-:Y:S02]  /*1420*/  VIADD R11, R19, 0x7 ;  /* 0x00000007130b7836 */ /* 0x001fe40000000000 */
[----:B-1----:R-:W-:-:S03]  /*1430*/  IMAD.MOV.U32 R9, RZ, RZ, RZ ;  /* 0x000000ffff097224 */ /* 0x002fc600078e00ff */
[----:B------:R-:W-:Y:S01]  /*1440*/  ISETP.GE.AND P6, PT, R11, UR76, PT ;  /* 0x0000004c0b007c0c */ /* 0x000fe2000bfc6270 */
[----:B----4-:R0:W-:Y:S03]  /*1450*/  STL [R1+0x10], R3 ;  /* 0x0000100301007387 */ /* 0x0101e60000100800 */
[C---:B------:R-:W-:Y:S01]  /*1460*/  ISETP.LT.OR P6, PT, R19.reuse, -0x7, P6 ;  /* 0xfffffff91300780c */ /* 0x040fe200037c1670 */
[----:B------:R-:W2:Y:S04]  /*1470*/  @!P0 LDG.E R9, desc[UR38][R26.64+0xc] ;  /* 0x00000c261a098981 */ /* 0x000ea8000c1e1900 */
[----:B-----5:R1:W-:Y:S01]  /*1480*/  STL [R1+0x14], R28 ;  /* 0x0000141c01007387 */ /* 0x0203e20000100800 */
[----:B0-----:R-:W-:-:S02]  /*1490*/  VIADD R3, R19, 0xa ;  /* 0x0000000a13037836 */ /* 0x001fc40000000000 */
[----:B-1----:R-:W-:-:S03]  /*14a0*/  HFMA2 R28, -RZ, RZ, 0, 0 ;  /* 0x00000000ff1c7431 */ /* 0x002fc600000001ff */
[----:B------:R-:W-:Y:S01]  /*14b0*/  ISETP.GE.AND P0, PT, R3, UR76, PT ;  /* 0x0000004c03007c0c */ /* 0x000fe2000bf06270 */
[----:B------:R-:W-:Y:S01]  /*14c0*/  VIADD R3, R19, 0xb ;  /* 0x0000000b13037836 */ /* 0x000fe20000000000 */
[----:B------:R0:W-:Y:S01]  /*14d0*/  STL [R1+0xc], R5 ;  /* 0x00000c0501007387 */ /* 0x0001e20000100800 */
[----:B------:R-:W-:-:S03]  /*14e0*/  IMAD.MOV.U32 R11, RZ, RZ, RZ ;  /* 0x000000ffff0b7224 */ /* 0x000fc600078e00ff */
[----:B------:R1:W-:Y:S04]  /*14f0*/  STL [R1+0x8], R7 ;  /* 0x0000080701007387 */ /* 0x0003e80000100800 */
[----:B------:R-:W3:Y:S01]  /*1500*/  @!P4 LDG.E R28, desc[UR38][R26.64+0x10] ;  /* 0x000010261a1cc981 */ /* 0x000ee2000c1e1900 */
[----:B0-----:R-:W-:Y:S02]  /*1510*/  MOV R5, RZ ;  /* 0x000000ff00057202 */ /* 0x001fe40000000f00 */
[----:B------:R-:W-:Y:S01]  /*1520*/  ISETP.GE.AND P4, PT, R3, UR76, PT ;  /* 0x0000004c03007c0c */ /* 0x000fe2000bf86270 */
[----:B------:R0:W-:Y:S01]  /*1530*/  STL [R1+0x18], R14 ;  /* 0x0000180e01007387 */ /* 0x0001e20000100800 */
[C---:B-1----:R-:W-:Y:S02]  /*1540*/  VIADD R7, R19.reuse, 0x9 ;  /* 0x0000000913077836 */ /* 0x042fe40000000000 */
[----:B------:R-:W-:Y:S01]  /*1550*/  IMAD.MOV.U32 R3, RZ, RZ, RZ ;  /* 0x000000ffff037224 */ /* 0x000fe200078e00ff */
[----:B------:R1:W-:Y:S04]  /*1560*/  STL [R1+0x1c], R16 ;  /* 0x00001c1001007387 */ /* 0x0003e80000100800 */
[----:B------:R-:W4:Y:S01]  /*1570*/  @!P1 LDG.E R11, desc[UR38][R26.64+0x8] ;  /* 0x000008261a0b9981 */ /* 0x000f22000c1e1900 */
[----:B0-----:R-:W-:-:S03]  /*1580*/  IADD3 R14, PT, PT, R19, 0xd, RZ ;  /* 0x0000000d130e7810 */ /* 0x001fc60007ffe0ff */
[----:B------:R-:W5:Y:S01]  /*1590*/  @!P3 LDG.E R5, desc[UR38][R26.64+0x18] ;  /* 0x000018261a05b981 */ /* 0x000f62000c1e1900 */
[----:B-1----:R-:W-:Y:S01]  /*15a0*/  VIADD R16, R19, 0xe ;  /* 0x0000000e13107836 */ /* 0x002fe20000000000 */
[----:B------:R-:W-:Y:S01]  /*15b0*/  ISETP.GE.AND P1, PT, R7, UR76, PT ;  /* 0x0000004c07007c0c */ /* 0x000fe2000bf26270 */
[----:B------:R-:W-:Y:S01]  /*15c0*/  IMAD.MOV.U32 R7, RZ, RZ, RZ ;  /* 0x000000ffff077224 */ /* 0x000fe200078e00ff */
[----:B------:R-:W-:Y:S01]  /*15d0*/  ISETP.GE.AND P3, PT, R14, UR76, PT ;  /* 0x0000004c0e007c0c */ /* 0x000fe2000bf66270 */
[----:B------:R-:W-:Y:S01]  /*15e0*/  IMAD.MOV.U32 R14, RZ, RZ, RZ ;  /* 0x000000ffff0e7224 */ /* 0x000fe200078e00ff */
[----:B------:R-:W5:Y:S01]  /*15f0*/  @!P6 LDG.E R3, desc[UR38][R26.64+0x1c] ;  /* 0x00001c261a03e981 */ /* 0x000f62000c1e1900 */
[----:B------:R-:W-:Y:S02]  /*1600*/  ISETP.GE.AND P6, PT, R16, UR76, PT ;  /* 0x0000004c10007c0c */ /* 0x000fe4000bfc6270 */
[----:B------:R-:W-:Y:S01]  /*1610*/  IADD3 R16, PT, PT, R19, 0xf, RZ ;  /* 0x0000000f13107810 */ /* 0x000fe20007ffe0ff */
[----:B------:R-:W5:Y:S01]  /*1620*/  @!P2 LDG.E R7, desc[UR38][R26.64+0x14] ;  /* 0x000014261a07a981 */ /* 0x000f62000c1e1900 */
[----:B------:R-:W-:-:S03]  /*1630*/  ISETP.GE.AND P2, PT, R21, UR76, PT ;  /* 0x0000004c15007c0c */ /* 0x000fc6000bf46270 */
[----:B------:R-:W5:Y:S01]  /*1640*/  @!P5 LDG.E R14, desc[UR38][R26.64+0x20] ;  /* 0x000020261a0ed981 */ /* 0x000f62000c1e1900 */
[----:B------:R-:W-:Y:S02]  /*1650*/  ISETP.GE.AND P5, PT, R16, UR76, PT ;  /* 0x0000004c10007c0c */ /* 0x000fe4000bfa6270 */
[C---:B------:R-:W-:Y:S02]  /*1660*/  ISETP.LT.OR P1, PT, R19.reuse, -0x9, P1 ;  /* 0xfffffff71300780c */ /* 0x040fe40000f21670 */
[C---:B------:R-:W-:Y:S02]  /*1670*/  ISETP.LT.OR P0, PT, R19.reuse, -0xa, P0 ;  /* 0xfffffff61300780c */ /* 0x040fe40000701670 */
[C---:B------:R-:W-:Y:S02]  /*1680*/  ISETP.LT.OR P4, PT, R19.reuse, -0xb, P4 ;  /* 0xfffffff51300780c */ /* 0x040fe40002781670 */
[C---:B------:R-:W-:Y:S02]  /*1690*/  ISETP.LT.OR P2, PT, R19.reuse, -0xc, P2 ;  /* 0xfffffff41300780c */ /* 0x040fe40001741670 */
[----:B------:R-:W-:-:S02]  /*16a0*/  ISETP.LT.OR P3, PT, R19, -0xd, P3 ;  /* 0xfffffff31300780c */ /* 0x000fc40001f61670 */
[C---:B------:R-:W-:Y:S02]  /*16b0*/  ISETP.LT.OR P6, PT, R19.reuse, -0xe, P6 ;  /* 0xfffffff21300780c */ /* 0x040fe400037c1670 */
[----:B------:R-:W-:Y:S01]  /*16c0*/  ISETP.LT.OR P5, PT, R19, -0xf, P5 ;  /* 0xfffffff11300780c */ /* 0x000fe20002fa1670 */
[----:B------:R0:W-:Y:S01]  /*16d0*/  STL [R1+0x30], R8 ;  /* 0x0000300801007387 */ /* 0x0001e20000100800 */
[----:B------:R-:W-:Y:S01]  /*16e0*/  IMAD.MOV.U32 R16, RZ, RZ, RZ ;  /* 0x000000ffff107224 */ /* 0x000fe200078e00ff */
[----:B------:R-:W-:Y:S02]  /*16f0*/  MOV R21, RZ ;  /* 0x000000ff00157202 */ /* 0x000fe40000000f00 */
[----:B------:R1:W-:Y:S04]  /*1700*/  STL [R1+0x20], R18 ;  /* 0x0000201201007387 */ /* 0x0003e80000100800 */
[----:B------:R1:W-:Y:S01]  /*1710*/  STL [R1+0x24], R20 ;  /* 0x0000241401007387 */ /* 0x0003e20000100800 */
[----:B0-----:R-:W-:-:S03]  /*1720*/  HFMA2 R8, -RZ, RZ, 0, 0 ;  /* 0x00000000ff087431 */ /* 0x001fc600000001ff */
[----:B------:R0:W-:Y:S01]  /*1730*/  STL [R1+0x28], R12 ;  /* 0x0000280c01007387 */ /* 0x0001e20000100800 */
[----:B-1----:R-:W-:-:S03]  /*1740*/  IMAD.MOV.U32 R18, RZ, RZ, RZ ;  /* 0x000000ffff127224 */ /* 0x002fc600078e00ff */
[----:B------:R1:W-:Y:S01]  /*1750*/  STL [R1+0x2c], R10 ;  /* 0x00002c0a01007387 */ /* 0x0003e20000100800 */
[----:B------:R-:W-:-:S03]  /*1760*/  IMAD.MOV.U32 R20, RZ, RZ, RZ ;  /* 0x000000ffff147224 */ /* 0x000fc600078e00ff */
[----:B------:R-:W5:Y:S01]  /*1770*/  @!P1 LDG.E R16, desc[UR38][R26.64+0x24] ;  /* 0x000024261a109981 */ /* 0x000f62000c1e1900 */
[----:B0-----:R-:W-:-:S03]  /*1780*/  IMAD.MOV.U32 R12, RZ, RZ, RZ ;  /* 0x000000ffff0c7224 */ /* 0x001fc600078e00ff */
[----:B------:R-:W5:Y:S01]  /*1790*/  @!P0 LDG.E R18, desc[UR38][R26.64+0x28] ;  /* 0x000028261a128981 */ /* 0x000f62000c1e1900 */
[----:B-1----:R-:W-:-:S03]  /*17a0*/  IMAD.MOV.U32 R10, RZ, RZ, RZ ;  /* 0x000000ffff0a7224 */ /* 0x002fc600078e00ff */
[----:B------:R-:W5:Y:S04]  /*17b0*/  @!P4 LDG.E R8, desc[UR38][R26.64+0x2c] ;  /* 0x00002c261a08c981 */ /* 0x000f68000c1e1900 */
[----:B------:R-:W5:Y:S04]  /*17c0*/  @!P2 LDG.E R12, desc[UR38][R26.64+0x30] ;  /* 0x000030261a0ca981 */ /* 0x000f68000c1e1900 */
[----:B------:R-:W5:Y:S04]  /*17d0*/  @!P3 LDG.E R10, desc[UR38][R26.64+0x34] ;  /* 0x000034261a0ab981 */ /* 0x000f68000c1e1900 */
[----:B------:R-:W5:Y:S04]  /*17e0*/  @!P6 LDG.E R21, desc[UR38][R26.64+0x38] ;  /* 0x000038261a15e981 */ /* 0x000f68000c1e1900 */
[----:B------:R-:W5:Y:S04]  /*17f0*/  @!P5 LDG.E R20, desc[UR38][R26.64+0x3c] ;  /* 0x00003c261a14d981 */ /* 0x000f68000c1e1900 */
[----:B------:R-:W-:Y:S04]  /*1800*/  STL [R1+0x34], R6 ;  /* 0x0000340601007387 */ /* 0x000fe80000100800 */
[----:B------:R-:W-:Y:S04]  /*1810*/  STL [R1+0x38], R4 ;  /* 0x0000380401007387 */ /* 0x000fe80000100800 */
[----:B------:R-:W-:Y:S04]  /*1820*/  STL [R1+0x3c], R0 ;  /* 0x00003c0001007387 */ /* 0x000fe80000100800 */
[----:B------:R-:W-:Y:S04]  /*1830*/  STL [R1+0x40], R2 ;  /* 0x0000400201007387 */ /* 0x000fe80000100800 */
[----:B------:R-:W-:Y:S04]  /*1840*/  STL [R1+0x44], R13 ;  /* 0x0000440d01007387 */ /* 0x000fe80000100800 */
[----:B--2---:R0:W-:Y:S04]  /*1850*/  STL [R1+0x4c], R9 ;  /* 0x00004c0901007387 */ /* 0x0041e80000100800 */
[----:B---3--:R-:W-:Y:S04]  /*1860*/  STL [R1+0x50], R28 ;  /* 0x0000501c01007387 */ /* 0x008fe80000100800 */
[----:B----4-:R1:W-:Y:S04]  /*1870*/  STL [R1+0x48], R11 ;  /* 0x0000480b01007387 */ /* 0x0103e80000100800 */
[----:B-----5:R-:W-:Y:S04]  /*1880*/  STL [R1+0x58], R5 ;  /* 0x0000580501007387 */ /* 0x020fe80000100800 */
[----:B------:R-:W-:Y:S04]  /*1890*/  STL [R1+0x5c], R3 ;  /* 0x00005c0301007387 */ /* 0x000fe80000100800 */
[----:B------:R2:W-:Y:S04]  /*18a0*/  STL [R1+0x54], R7 ;  /* 0x0000540701007387 */ /* 0x0005e80000100800 */
[----:B------:R-:W-:Y:S04]  /*18b0*/  STL [R1+0x60], R14 ;  /* 0x0000600e01007387 */ /* 0x000fe80000100800 */
[----:B------:R3:W-:Y:S04]  /*18c0*/  STL [R1+0x64], R16 ;  /* 0x0000641001007387 */ /* 0x0007e80000100800 */
[----:B------:R-:W-:Y:S04]  /*18d0*/  STL [R1+0x68], R18 ;  /* 0x0000681201007387 */ /* 0x000fe80000100800 */
[----:B------:R-:W-:Y:S04]  /*18e0*/  STL [R1+0x6c], R8 ;  /* 0x00006c0801007387 */ /* 0x000fe80000100800 */
[----:B------:R4:W-:Y:S04]  /*18f0*/  STL [R1+0x70], R12 ;  /* 0x0000700c01007387 */ /* 0x0009e80000100800 */
[----:B------:R5:W-:Y:S04]  /*1900*/  STL [R1+0x74], R10 ;  /* 0x0000740a01007387 */ /* 0x000be80000100800 */
[----:B------:R5:W-:Y:S04]  /*1910*/  STL [R1+0x78], R21 ;  /* 0x0000781501007387 */ /* 0x000be80000100800 */
[----:B------:R5:W-:Y:S04]  /*1920*/  STL [R1+0x7c], R20 ;  /* 0x00007c1401007387 */ /* 0x000be80000100800 */
[----:B0-----:R-:W5:Y:S04]  /*1930*/  LDL R9, [UR70] ;  /* 0x00000046ff097983 */ /* 0x001f680008100800 */
[----:B-1----:R-:W5:Y:S04]  /*1940*/  LDL R11, [UR72] ;  /* 0x00000048ff0b7983 */ /* 0x002f680008100800 */
[----:B------:R-:W5:Y:S04]  /*1950*/  LDL R13, [UR73] ;  /* 0x00000049ff0d7983 */ /* 0x000f680008100800 */
[----:B--2---:R-:W2:Y:S04]  /*1960*/  LDL R7, [UR75] ;  /* 0x0000004bff077983 */ /* 0x004ea80008100800 */
[----:B------:R-:W2:Y:S04]  /*1970*/  LDL R6, [UR74] ;  /* 0x0000004aff067983 */ /* 0x000ea80008100800 */
[----:B------:R-:W2:Y:S04]  /*1980*/  LDL R5, [UR44] ;  /* 0x0000002cff057983 */ /* 0x000ea80008100800 */
[----:B------:R-:W2:Y:S04]  /*1990*/  LDL R4, [UR45] ;  /* 0x0000002dff047983 */ /* 0x000ea80008100800 */
[----:B------:R-:W2:Y:S04]  /*19a0*/  LDL R3, [UR46] ;  /* 0x0000002eff037983 */ /* 0x000ea80008100800 */
[----:B------:R-:W2:Y:S04]  /*19b0*/  LDL R2, [UR47] ;  /* 0x0000002fff027983 */ /* 0x000ea80008100800 */
[----:B------:R-:W2:Y:S04]  /*19c0*/  LDL R0, [UR48] ;  /* 0x00000030ff007983 */ /* 0x000ea80008100800 */
[----:B---3--:R-:W3:Y:S04]  /*19d0*/  LDL R16, [UR49] ;  /* 0x00000031ff107983 */ /* 0x008ee80008100800 */
[----:B------:R-:W3:Y:S04]  /*19e0*/  LDL R14, [UR50] ;  /* 0x00000032ff0e7983 */ /* 0x000ee80008100800 */
[----:B----4-:R-:W4:Y:S04]  /*19f0*/  LDL R12, [UR51] ;  /* 0x00000033ff0c7983 */ /* 0x010f280008100800 */
[----:B-----5:R-:W5:Y:S04]  /*1a00*/  LDL R10, [UR52] ;  /* 0x00000034ff0a7983 */ /* 0x020f680008100800 */
[----:B------:R-:W5:Y:S04]  /*1a10*/  LDL R8, [UR53] ;  /* 0x00000035ff087983 */ /* 0x000f680008100800 */
[----:B------:R-:W5:Y:S04]  /*1a20*/  LDL R21, [UR54] ;  /* 0x00000036ff157983 */ /* 0x000f680008100800 */
[----:B------:R-:W5:Y:S04]  /*1a30*/  LDL R20, [UR55] ;  /* 0x00000037ff147983 */ /* 0x000f680008100800 */
[----:B------:R-:W5:Y:S01]  /*1a40*/  LDL R18, [UR56] ;  /* 0x00000038ff127983 */ /* 0x000f620008100800 */
[----:B------:R-:W-:-:S03]  /*1a50*/  FADD R26, RZ, R9 ;  /* 0x00000009ff1a7221 */ /* 0x000fc60000000000 */
[----:B------:R-:W5:Y:S01]  /*1a60*/  LDL R9, [UR57] ;  /* 0x00000039ff097983 */ /* 0x000f620008100800 */
[----:B------:R-:W-:-:S03]  /*1a70*/  FADD R26, R26, R11 ;  /* 0x0000000b1a1a7221 */ /* 0x000fc60000000000 */
[----:B------:R-:W5:Y:S01]  /*1a80*/  LDL R11, [UR58] ;  /* 0x0000003aff0b7983 */ /* 0x000f620008100800 */
[----:B------:R-:W-:-:S03]  /*1a90*/  FADD R26, R26, R13 ;  /* 0x0000000d1a1a7221 */ /* 0x000fc60000000000 */
[----:B------:R-:W5:Y:S01]  /*1aa0*/  LDL R13, [UR59] ;  /* 0x0000003bff0d7983 */ /* 0x000f620008100800 */
[----:B--2---:R-:W-:-:S03]  /*1ab0*/  FADD R27, R26, R7 ;  /* 0x000000071a1b7221 */ /* 0x004fc60000000000 */
[----:B------:R-:W2:Y:S01]  /*1ac0*/  LDL R7, [UR60] ;  /* 0x0000003cff077983 */ /* 0x000ea20008100800 */
[----:B------:R-:W-:-:S03]  /*1ad0*/  FADD R26, R27, R6 ;  /* 0x000000061b1a7221 */ /* 0x000fc60000000000 */
        /* <DEDUP_REMOVED lines=11> */
[----:B---3--:R-:W-:-:S03]  /*1b90*/  FADD R27, R27, R16 ;  /* 0x000000101b1b7221 */ /* 0x008fc60000000000 */
[----:B------:R-:W3:Y:S01]  /*1ba0*/  LDL R16, [UR67] ;  /* 0x00000043ff107983 */ /* 0x000ee20008100800 */
[----:B------:R-:W-:-:S03]  /*1bb0*/  FADD R27, R27, R14 ;  /* 0x0000000e1b1b7221 */ /* 0x000fc60000000000 */
[----:B------:R-:W3:Y:S01]  /*1bc0*/  LDL R14, [UR68] ;  /* 0x00000044ff0e7983 */ /* 0x000ee20008100800 */
[----:B----4-:R-:W-:-:S03]  /*1bd0*/  FADD R27, R27, R12 ;  /* 0x0000000c1b1b7221 */ /* 0x010fc60000000000 */
[----:B------:R-:W4:Y:S01]  /*1be0*/  LDL R12, [UR69] ;  /* 0x00000045ff0c7983 */ /* 0x000f220008100800 */
[----:B-----5:R-:W-:-:S03]  /*1bf0*/  FADD R27, R27, R10 ;  /* 0x0000000a1b1b7221 */ /* 0x020fc60000000000 */
[----:B------:R-:W5:Y:S01]  /*1c00*/  LDL R10, [UR71] ;  /* 0x00000047ff0a7983 */ /* 0x000f620008100800 */
[----:B------:R-:W-:-:S04]  /*1c10*/  FADD R8, R27, R8 ;  /* 0x000000081b087221 */ /* 0x000fc80000000000 */
[----:B------:R-:W-:-:S04]  /*1c20*/  FADD R21, R8, R21 ;  /* 0x0000001508157221 */ /* 0x000fc80000000000 */
[----:B------:R-:W-:-:S04]  /*1c30*/  FADD R21, R21, R20 ;  /* 0x0000001415157221 */ /* 0x000fc80000000000 */
[----:B------:R-:W-:Y:S01]  /*1c40*/  FADD R18, R21, R18 ;  /* 0x0000001215127221 */ /* 0x000fe20000000000 */
[----:B------:R-:W-:-:S05]  /*1c50*/  VIADD R19, R19, UR4 ;  /* 0x0000000413137c36 */ /* 0x000fca0008000000 */
[----:B------:R-:W-:Y:S01]  /*1c60*/  ISETP.GE.AND P0, PT, R19, UR76, PT ;  /* 0x0000004c13007c0c */ /* 0x000fe2000bf06270 */
[----:B------:R-:W-:-:S04]  /*1c70*/  FADD R18, R18, R9 ;  /* 0x0000000912127221 */ /* 0x000fc80000000000 */
[----:B------:R-:W-:-:S04]  /*1c80*/  FADD R18, R18, R11 ;  /* 0x0000000b12127221 */ /* 0x000fc80000000000 */
[----:B------:R-:W-:-:S04]  /*1c90*/  FADD R18, R18, R13 ;  /* 0x0000000d12127221 */ /* 0x000fc80000000000 */
[----:B--2---:R-:W-:-:S04]  /*1ca0*/  FADD R7, R18, R7 ;  /* 0x0000000712077221 */ /* 0x004fc80000000000 */
[----:B------:R-:W-:-:S04]  /*1cb0*/  FADD R6, R7, R6 ;  /* 0x0000000607067221 */ /* 0x000fc80000000000 */
[----:B------:R-:W-:-:S04]  /*1cc0*/  FADD R5, R6, R5 ;  /* 0x0000000506057221 */ /* 0x000fc80000000000 */
[----:B------:R-:W-:-:S04]  /*1cd0*/  FADD R4, R5, R4 ;  /* 0x0000000405047221 */ /* 0x000fc80000000000 */
[----:B------:R-:W-:-:S04]  /*1ce0*/  FADD R3, R4, R3 ;  /* 0x0000000304037221 */ /* 0x000fc80000000000 */
[----:B------:R-:W-:-:S04]  /*1cf0*/  FADD R3, R3, R2 ;  /* 0x0000000203037221 */ /* 0x000fc80000000000 */
[----:B------:R-:W-:-:S04]  /*1d00*/  FADD R3, R3, R0 ;  /* 0x0000000003037221 */ /* 0x000fc80000000000 */
[----:B---3--:R-:W-:-:S04]  /*1d10*/  FADD R3, R3, R16 ;  /* 0x0000001003037221 */ /* 0x008fc80000000000 */
[----:B------:R-:W-:-:S04]  /*1d20*/  FADD R3, R3, R14 ;  /* 0x0000000e03037221 */ /* 0x000fc80000000000 */
[----:B----4-:R-:W-:-:S04]  /*1d30*/  FADD R3, R3, R12 ;  /* 0x0000000c03037221 */ /* 0x010fc80000000000 */
[----:B-----5:R-:W-:Y:S01]  /*1d40*/  FADD R10, R3, R10 ;  /* 0x0000000a030a7221 */ /* 0x020fe20000000000 */
[----:B------:R-:W-:-:S04]  /*1d50*/  IMAD.WIDE R2, R15, 0x4, R24 ;  /* 0x000000040f027825 */ /* 0x000fc800078e0218 */
[----:B------:R-:W-:-:S05]  /*1d60*/  FMUL R5, R10, 0.03125 ;  /* 0x3d0000000a057820 */ /* 0x000fca0000400000 */
[----:B------:R0:W-:Y:S01]  /*1d70*/  STG.E desc[UR38][R2.64], R5 ;  /* 0x0000000502007986 */ /* 0x0001e2000c101926 */
[----:B------:R-:W-:Y:S01]  /*1d80*/  MOV R7, UR4 ;  /* 0x0000000400077c02 */ /* 0x000fe20008000f00 */
[----:B------:R-:W-:-:S04]  /*1d90*/  IMAD.U32 R9, RZ, RZ, UR4 ;  /* 0x00000004ff097e24 */ /* 0x000fc8000f8e00ff */
[----:B------:R-:W-:-:S04]  /*1da0*/  IMAD.WIDE R22, R7, 0x4, R22 ;  /* 0x0000000407167825 */ /* 0x000fc800078e0216 */
[----:B------:R-:W-:Y:S01]  /*1db0*/  IMAD.WIDE R24, R9, 0x4, R24 ;  /* 0x0000000409187825 */ /* 0x000fe200078e0218 */
[----:B------:R-:W-:Y:S06]  /*1dc0*/  @!P0 BRA `(.L_x_1) ;  /* 0xffffffec00e48947 */ /* 0x000fec000383ffff */
[----:B------:R-:W-:Y:S05]  /*1dd0*/  BSYNC.RECONVERGENT B0 ;  /* 0x0000000000007941 */ /* 0x000fea0003800200 */
.L_x_0:
[----:B------:R-:W-:Y:S05]  /*1de0*/  EXIT ;  /* 0x000000000000794d */ /* 0x000fea0003800000 */
.L_x_2:
[----:B------:R-:W-:-:S00]  /*1df0*/  BRA `(.L_x_2) ;  /* 0xfffffffc00fc7947 */ /* 0x000fc0000383ffff */
[----:B------:R-:W-:-:S00]  /*1e00*/  NOP ;  /* 0x0000000000007918 */ /* 0x000fc00000000000 */
[----:B------:R-:W-:-:S00]  /*1e10*/  NOP ;  /* 0x0000000000007918 */ /* 0x000fc00000000000 */
[----:B------:R-:W-:-:S00]  /*1e20*/  NOP ;  /* 0x0000000000007918 */ /* 0x000fc00000000000 */
[----:B------:R-:W-:-:S00]  /*1e30*/  NOP ;  /* 0x0000000000007918 */ /* 0x000fc00000000000 */
[----:B------:R-:W-:-:S00]  /*1e40*/  NOP ;  /* 0x0000000000007918 */ /* 0x000fc00000000000 */
[----:B------:R-:W-:-:S00]  /*1e50*/  NOP ;  /* 0x0000000000007918 */ /* 0x000fc00000000000 */
[----:B------:R-:W-:-:S00]  /*1e60*/  NOP ;  /* 0x0000000000007918 */ /* 0x000fc00000000000 */
[----:B------:R-:W-:-:S00]  /*1e70*/  NOP ;  /* 0x0000000000007918 */ /* 0x000fc00000000000 */
.L_x_5:


//--------------------- .text._Z27running_mean_register_arrayILi32EEvPKfPfi --------------------------
	.section	.text._Z27running_mean_register_arrayILi32EEvPKfPfi,"ax",@progbits
	.align	128
        .global         _Z27running_mean_register_arrayILi32EEvPKfPfi
        .type           _Z27running_mean_register_arrayILi32EEvPKfPfi,@function
        .size           _Z27running_mean_register_arrayILi32EEvPKfPfi,(.L_x_6 - _Z27running_mean_register_arrayILi32EEvPKfPfi)
        .other          _Z27running_mean_register_arrayILi32EEvPKfPfi,@"STO_CUDA_ENTRY STV_DEFAULT"
_Z27running_mean_register_arrayILi32EEvPKfPfi:
.text._Z27running_mean_register_arrayILi32EEvPKfPfi:
[----:B------:R-:W-:Y:S01]  /*0000*/  LDC R1, c[0x0][0x37c] ;  /* 0x0000df00ff017b82 */ /* 0x000fe20000000800 */
[----:B------:R-:W0:Y:S01]  /*0010*/  S2R R0, SR_CTAID.X ;  /* 0x0000000000007919 */ /* 0x000e220000002500 */
[----:B------:R-:W1:Y:S06]  /*0020*/  LDCU UR4, c[0x0][0x360] ;  /* 0x00006c00ff0477ac */ /* 0x000e6c0008000800 */
[----:B------:R-:W1:Y:S01]  /*0030*/  LDC R9, c[0x0][0x370] ;  /* 0x0000dc00ff097b82 */ /* 0x000e620000000800 */
[----:B------:R-:W0:Y:S01]  /*0040*/  S2R R3, SR_TID.X ;  /* 0x0000000000037919 */ /* 0x000e220000002100 */
[----:B------:R-:W2:Y:S01]  /*0050*/  LDCU UR5, c[0x0][0x390] ;  /* 0x00007200ff0577ac */ /* 0x000ea20008000800 */
[----:B-1----:R-:W-:-:S02]  /*0060*/  IMAD R9, R9, UR4, RZ ;  /* 0x0000000409097c24 */ /* 0x002fc4000f8e02ff */
[----:B0-----:R-:W-:-:S05]  /*0070*/  IMAD R0, R0, UR4, R3 ;  /* 0x0000000400007c24 */ /* 0x001fca000f8e0203 */
[----:B--2---:R-:W-:-:S13]  /*0080*/  ISETP.GE.AND P0, PT, R0, UR5, PT ;  /* 0x0000000500007c0c */ /* 0x004fda000bf06270 */
[----:B------:R-:W-:Y:S05]  /*0090*/  @P0 EXIT ;  /* 0x000000000000094d */ /* 0x000fea0003800000 */
[----:B------:R-:W0:Y:S01]  /*00a0*/  LDCU.64 UR6, c[0x0][0x388] ;  /* 0x00007100ff0677ac */ /* 0x000e220008000a00 */
[--C-:B------:R-:W-:Y:S02]  /*00b0*/  IMAD.MOV.U32 R11, RZ, RZ, R0.reuse ;  /* 0x000000ffff0b7224 */ /* 0x100fe400078e0000 */
[----:B------:R-:W-:Y:S01]  /*00c0*/  IMAD.MOV.U32 R13, RZ, RZ, R0 ;  /* 0x000000ffff0d7224 */ /* 0x000fe200078e0000 */
[----:B------:R-:W1:Y:S01]  /*00d0*/  LDCU.64 UR8, c[0x0][0x380] ;  /* 0x00007000ff0877ac */ /* 0x000e620008000a00 */
[----:B------:R-:W2:Y:S01]  /*00e0*/  LDCU.64 UR4, c[0x0][0x358] ;  /* 0x00006b00ff0477ac */ /* 0x000ea20008000a00 */
[----:B------:R-:W3:Y:S01]  /*00f0*/  LDCU UR10, c[0x0][0x390] ;  /* 0x00007200ff0a77ac */ /* 0x000ee20008000800 */
[----:B0-----:R-:W-:Y:S02]  /*0100*/  IMAD.U32 R4, RZ, RZ, UR6 ;  /* 0x00000006ff047e24 */ /* 0x001fe4000f8e00ff */
[----:B------:R-:W-:Y:S01]  /*0110*/  IMAD.U32 R5, RZ, RZ, UR7 ;  /* 0x00000007ff057e24 */ /* 0x000fe2000f8e00ff */
[----:B-1----:R-:W-:Y:S01]  /*0120*/  MOV R2, UR8 ;  /* 0x0000000800027c02 */ /* 0x002fe20008000f00 */
[----:B--2---:R-:W-:-:S07]  /*0130*/  IMAD.U32 R3, RZ, RZ, UR9 ;  /* 0x00000009ff037e24 */ /* 0x004fce000f8e00ff */
.L_x_3:
[C---:B------:R-:W-:Y:S01]  /*0140*/  VIADD R6, R0.reuse, 0xfffffff0 ;  /* 0xfffffff000067836 */ /* 0x040fe20000000000 */
[C---:B------:R-:W-:Y:S01]  /*0150*/  IADD3 R10, PT, PT, R0.reuse, -0xd, RZ ;  /* 0xfffffff3000a7810 */ /* 0x040fe20007ffe0ff */
[C---:B------:R-:W-:Y:S02]  /*0160*/  VIADD R7, R0.reuse, 0xfffffff1 ;  /* 0xfffffff100077836 */ /* 0x040fe40000000000 */
[----:B------:R-:W-:Y:S01]  /*0170*/  VIADD R8, R0, 0xfffffff2 ;  /* 0xfffffff200087836 */ /* 0x000fe20000000000 */
[----:B---3--:R-:W-:Y:S01]  /*0180*/  ISETP.GE.AND P5, PT, R6, UR10, PT ;  /* 0x0000000a06007c0c */ /* 0x008fe2000bfa6270 */
[C---:B------:R-:W-:Y:S01]  /*0190*/  VIADD R6, R0.reuse, 0xfffffff4 ;  /* 0xfffffff400067836 */ /* 0x040fe20000000000 */
[----:B------:R-:W-:Y:S01]  /*01a0*/  ISETP.GE.AND P0, PT, R7, UR10, PT ;  /* 0x0000000a07007c0c */ /* 0x000fe2000bf06270 */
[----:B------:R-:W-:Y:S01]  /*01b0*/  VIADD R7, R0, 0xfffffff5 ;  /* 0xfffffff500077836 */ /* 0x000fe20000000000 */
[----:B------:R-:W-:Y:S01]  /*01c0*/  ISETP.GE.AND P2, PT, R8, UR10, PT ;  /* 0x0000000a08007c0c */ /* 0x000fe2000bf46270 */
[C---:B------:R-:W-:Y:S01]  /*01d0*/  VIADD R8, R0.reuse, 0xfffffff6 ;  /* 0xfffffff600087836 */ /* 0x040fe20000000000 */
[C---:B------:R-:W-:Y:S01]  /*01e0*/  ISETP.LT.OR P5, PT, R0.reuse, 0x10, P5 ;  /* 0x000000100000780c */ /* 0x040fe20002fa1670 */
[C---:B------:R-:W-:Y:S01]  /*01f0*/  VIADD R12, R0.reuse, 0xfffffff7 ;  /* 0xfffffff7000c7836 */ /* 0x040fe20000000000 */
[C---:B------:R-:W-:Y:S01]  /*0200*/  ISETP.LT.OR P0, PT, R0.reuse, 0xf, P0 ;  /* 0x0000000f0000780c */ /* 0x040fe20000701670 */
[----:B------:R-:W-:Y:S01]  /*0210*/  VIADD R14, R0, 0xfffffff8 ;  /* 0xfffffff8000e7836 */ /* 0x000fe20000000000 */
[----:B------:R-:W-:Y:S01]  /*0220*/  ISETP.GE.AND P4, PT, R10, UR10, PT ;  /* 0x0000000a0a007c0c */ /* 0x000fe2000bf86270 */
[----:B------:R-:W-:Y:S01]  /*0230*/  HFMA2 R10, -RZ, RZ, 0, 0 ;  /* 0x00000000ff0a7431 */ /* 0x000fe200000001ff */
[----:B------:R-:W-:Y:S01]  /*0240*/  ISETP.GE.AND P3, PT, R8, UR10, PT ;  /* 0x0000000a08007c0c */ /* 0x000fe2000bf66270 */
[----:B------:R-:W-:Y:S01]  /*0250*/  IMAD.MOV.U32 R8, RZ, RZ, RZ ;  /* 0x000000ffff087224 */ /* 0x000fe200078e00ff */
[----:B------:R-:W-:-:S02]  /*0260*/  ISETP.GE.AND P6, PT, R6, UR10, PT ;  /* 0x0000000a06007c0c */ /* 0x000fc4000bfc6270 */
[----:B------:R-:W-:Y:S01]  /*0270*/  ISETP.GE.AND P1, PT, R7, UR10, PT ;  /* 0x0000000a07007c0c */ /* 0x000fe2000bf26270 */
[----:B------:R-:W-:Y:S01]  /*0280*/  IMAD.WIDE R6, R13, 0x4, R2 ;  /* 0x000000040d067825 */ /* 0x000fe200078e0202 */
[C---:B------:R-:W-:Y:S02]  /*0290*/  ISETP.LT.OR P2, PT, R0.reuse, 0xe, P2 ;  /* 0x0000000e0000780c */ /* 0x040fe40001741670 */
[----:B------:R-:W-:Y:S02]  /*02a0*/  ISETP.LT.OR P4, PT, R0, 0xd, P4 ;  /* 0x0000000d0000780c */ /* 0x000fe40002781670 */
[----:B------:R-:W2:Y:S01]  /*02b0*/  @!P5 LDG.E R8, desc[UR4][R6.64+-0x40] ;  /* 0xffffc0040608d981 */ /* 0x000ea2000c1e1900 */
[----:B------:R-:W-:Y:S01]  /*02c0*/  ISETP.GE.AND P5, PT, R12, UR10, PT ;  /* 0x0000000a0c007c0c */ /* 0x000fe2000bfa6270 */
[----:B------:R-:W-:Y:S01]  /*02d0*/  IMAD.MOV.U32 R12, RZ, RZ, RZ ;  /* 0x000000ffff0c7224 */ /* 0x000fe200078e00ff */
[----:B------:R-:W-:Y:S01]  /*02e0*/  ISETP.LT.OR P6, PT, R0, 0xc, P6 ;  /* 0x0000000c0000780c */ /* 0x000fe200037c1670 */
[----:B------:R-:W3:Y:S01]  /*02f0*/  @!P0 LDG.E R10, desc[UR4][R6.64+-0x3c] ;  /* 0xffffc404060a8981 */ /* 0x000ee2000c1e1900 */
[----:B------:R-:W-:Y:S01]  /*0300*/  ISETP.GE.AND P0, PT, R14, UR10, PT ;  /* 0x0000000a0e007c0c */ /* 0x000fe2000bf06270 */
[----:B------:R-:W-:Y:S01]  /*0310*/  IMAD.MOV.U32 R14, RZ, RZ, RZ ;  /* 0x000000ffff0e7224 */ /* 0x000fe200078e00ff */
[C---:B------:R-:W-:Y:S01]  /*0320*/  IADD3 R15, PT, PT, R0.reuse, -0x7, RZ ;  /* 0xfffffff9000f7810 */ /* 0x040fe20007ffe0ff */
[C---:B------:R-:W-:Y:S01]  /*0330*/  VIADD R16, R0.reuse, 0xfffffffa ;  /* 0xfffffffa00107836 */ /* 0x040fe20000000000 */
[C---:B------:R-:W-:Y:S01]  /*0340*/  ISETP.LT.OR P1, PT, R0.reuse, 0xb, P1 ;  /* 0x0000000b0000780c */ /* 0x040fe20000f21670 */
[----:B------:R-:W4:Y:S01]  /*0350*/  @!P2 LDG.E R12, desc[UR4][R6.64+-0x38] ;  /* 0xffffc804060ca981 */ /* 0x000f22000c1e1900 */
[----:B------:R-:W-:Y:S01]  /*0360*/  ISETP.GE.AND P2, PT, R15, UR10, PT ;  /* 0x0000000a0f007c0c */ /* 0x000fe2000bf46270 */
[----:B------:R-:W-:Y:S01]  /*0370*/  IMAD.MOV.U32 R15, RZ, RZ, RZ ;  /* 0x000000ffff0f7224 */ /* 0x000fe200078e00ff */
[----:B------:R-:W-:Y:S01]  /*0380*/  ISETP.LT.OR P3, PT, R0, 0xa, P3 ;  /* 0x0000000a0000780c */ /* 0x000fe20001f61670 */
[----:B------:R-:W5:Y:S01]  /*0390*/  @!P4 LDG.E R14, desc[UR4][R6.64+-0x34] ;  /* 0xffffcc04060ec981 */ /* 0x000f62000c1e1900 */
[----:B------:R-:W-:Y:S01]  /*03a0*/  ISETP.GE.AND P4, PT, R16, UR10, PT ;  /* 0x0000000a10007c0c */ /* 0x000fe2000bf86270 */
[----:B------:R-:W-:Y:S01]  /*03b0*/  IMAD.MOV.U32 R16, RZ, RZ, RZ ;  /* 0x000000ffff107224 */ /* 0x000fe200078e00ff */
[C---:B------:R-:W-:Y:S01]  /*03c0*/  ISETP.LT.OR P5, PT, R0.reuse, 0x9, P5 ;  /* 0x000000090000780c */ /* 0x040fe20002fa1670 */
[C---:B------:R-:W-:Y:S01]  /*03d0*/  VIADD R17, R0.reuse, 0xfffffffb ;  /* 0xfffffffb00117836 */ /* 0x040fe20000000000 */
[C---:B------:R-:W-:Y:S01]  /*03e0*/  IADD3 R18, PT, PT, R0.reuse, -0x4, RZ ;  /* 0xfffffffc00127810 */ /* 0x040fe20007ffe0ff */
[----:B------:R-:W5:Y:S01]  /*03f0*/  @!P6 LDG.E R15, desc[UR4][R6.64+-0x30] ;  /* 0xffffd004060fe981 */ /* 0x000f62000c1e1900 */
[----:B------:R-:W-:-:S02]  /*0400*/  ISETP.LT.OR P0, PT, R0, 0x8, P0 ;  /* 0x000000080000780c */ /* 0x000fc40000701670 */
[----:B------:R-:W-:Y:S01]  /*0410*/  ISETP.GE.AND P6, PT, R17, UR10, PT ;  /* 0x0000000a11007c0c */ /* 0x000fe2000bfc6270 */
[----:B------:R-:W5:Y:S01]  /*0420*/  @!P1 LDG.E R16, desc[UR4][R6.64+-0x2c] ;  /* 0xffffd40406109981 */ /* 0x000f62000c1e1900 */
[----:B------:R-:W-:Y:S01]  /*0430*/  IMAD.MOV.U32 R17, RZ, RZ, RZ ;  /* 0x000000ffff117224 */ /* 0x000fe200078e00ff */
[----:B------:R-:W-:Y:S01]  /*0440*/  ISETP.GE.AND P1, PT, R18, UR10, PT ;  /* 0x0000000a12007c0c */ /* 0x000fe2000bf26270 */
[----:B------:R-:W-:Y:S01]  /*0450*/  IMAD.MOV.U32 R18, RZ, RZ, RZ ;  /* 0x000000ffff127224 */ /* 0x000fe200078e00ff */
[C---:B------:R-:W-:Y:S01]  /*0460*/  ISETP.LT.OR P2, PT, R0.reuse, 0x7, P2 ;  /* 0x000000070000780c */ /* 0x040fe20001741670 */
[C---:B------:R-:W-:Y:S01]  /*0470*/  VIADD R19, R0.reuse, 0xfffffffd ;  /* 0xfffffffd00137836 */ /* 0x040fe20000000000 */
[C---:B------:R-:W-:Y:S01]  /*0480*/  IADD3 R20, PT, PT, R0.reuse, -0x2, RZ ;  /* 0xfffffffe00147810 */ /* 0x040fe20007ffe0ff */
[----:B------:R-:W5:Y:S01]  /*0490*/  @!P3 LDG.E R17, desc[UR4][R6.64+-0x28] ;  /* 0xffffd8040611b981 */ /* 0x000f62000c1e1900 */
[----:B------:R-:W-:Y:S02]  /*04a0*/  ISETP.LT.OR P4, PT, R0, 0x6, P4 ;  /* 0x000000060000780c */ /* 0x000fe40002781670 */
[----:B------:R-:W-:Y:S01]  /*04b0*/  ISETP.GE.AND P3, PT, R19, UR10, PT ;  /* 0x0000000a13007c0c */ /* 0x000fe2000bf66270 */
[----:B------:R-:W5:Y:S01]  /*04c0*/  @!P5 LDG.E R18, desc[UR4][R6.64+-0x24] ;  /* 0xffffdc040612d981 */ /* 0x000f62000c1e1900 */
[----:B------:R-:W-:Y:S01]  /*04d0*/  IMAD.MOV.U32 R19, RZ, RZ, RZ ;  /* 0x000000ffff137224 */ /* 0x000fe200078e00ff */
[----:B------:R-:W-:Y:S01]  /*04e0*/  ISETP.GE.AND P5, PT, R20, UR10, PT ;  /* 0x0000000a14007c0c */ /* 0x000fe2000bfa6270 */
[----:B------:R-:W-:Y:S01]  /*04f0*/  IMAD.MOV.U32 R20, RZ, RZ, RZ ;  /* 0x000000ffff147224 */ /* 0x000fe200078e00ff */
[C---:B------:R-:W-:Y:S01]  /*0500*/  ISETP.LT.OR P6, PT, R0.reuse, 0x5, P6 ;  /* 0x000000050000780c */ /* 0x040fe200037c1670 */
[C---:B------:R-:W-:Y:S01]  /*0510*/  VIADD R21, R0.reuse, 0x1 ;  /* 0x0000000100157836 */ /* 0x040fe20000000000 */
[C---:B------:R-:W-:Y:S01]  /*0520*/  ISETP.LT.OR P1, PT, R0.reuse, 0x4, P1 ;  /* 0x000000040000780c */ /* 0x040fe20000f21670 */
[----:B------:R-:W5:Y:S01]  /*0530*/  @!P0 LDG.E R19, desc[UR4][R6.64+-0x20] ;  /* 0xffffe00406138981 */ /* 0x000f62000c1e1900 */
[----:B------:R-:W-:-:S02]  /*0540*/  IADD3 R22, PT, PT, R0, 0x2, RZ ;  /* 0x0000000200167810 */ /* 0x000fc40007ffe0ff */
[----:B------:R-:W-:Y:S01]  /*0550*/  ISETP.GE.AND P0, PT, R21, UR10, PT ;  /* 0x0000000a15007c0c */ /* 0x000fe2000bf06270 */
[----:B------:R-:W5:Y:S01]  /*0560*/  @!P2 LDG.E R20, desc[UR4][R6.64+-0x1c] ;  /* 0xffffe4040614a981 */ /* 0x000f62000c1e1900 */
[----:B------:R-:W-:Y:S01]  /*0570*/  IMAD.MOV.U32 R21, RZ, RZ, RZ ;  /* 0x000000ffff157224 */ /* 0x000fe200078e00ff */
[----:B------:R-:W-:Y:S02]  /*0580*/  ISETP.GE.AND P2, PT, R22, UR10, PT ;  /* 0x0000000a16007c0c */ /* 0x000fe4000bf46270 */
[----:B------:R-:W-:Y:S02]  /*0590*/  CS2R R22, SRZ ;  /* 0x0000000000167805 */ /* 0x000fe4000001ff00 */
[C---:B------:R-:W-:Y:S01]  /*05a0*/  ISETP.LT.OR P3, PT, R0.reuse, 0x3, P3 ;  /* 0x000000030000780c */ /* 0x040fe20001f61670 */
[C---:B------:R-:W-:Y:S01]  /*05b0*/  VIADD R24, R0.reuse, 0x3 ;  /* 0x0000000300187836 */ /* 0x040fe20000000000 */
[C---:B------:R-:W-:Y:S01]  /*05c0*/  ISETP.LT.OR P5, PT, R0.reuse, 0x2, P5 ;  /* 0x000000020000780c */ /* 0x040fe20002fa1670 */
[----:B------:R-:W5:Y:S04]  /*05d0*/  @!P4 LDG.E R21, desc[UR4][R6.64+-0x18] ;  /* 0xffffe8040615c981 */ /* 0x000f68000c1e1900 */
[----:B------:R-:W5:Y:S01]  /*05e0*/  @!P6 LDG.E R22, desc[UR4][R6.64+-0x14] ;  /* 0xffffec040616e981 */ /* 0x000f62000c1e1900 */
[----:B------:R-:W-:-:S03]  /*05f0*/  ISETP.GT.AND P6, PT, R0, UR10, PT ;  /* 0x0000000a00007c0c */ /* 0x000fc6000bfc4270 */
[----:B------:R-:W5:Y:S01]  /*0600*/  @!P1 LDG.E R23, desc[UR4][R6.64+-0x10] ;  /* 0xfffff00406179981 */ /* 0x000f62000c1e1900 */
[----:B------:R-:W-:Y:S02]  /*0610*/  ISETP.GE.AND P1, PT, R0, UR10, PT ;  /* 0x0000000a00007c0c */ /* 0x000fe4000bf26270 */
[----:B------:R-:W-:Y:S02]  /*0620*/  ISETP.GE.AND P4, PT, R24, UR10, PT ;  /* 0x0000000a18007c0c */ /* 0x000fe4000bf86270 */
[----:B------:R-:W-:Y:S02]  /*0630*/  CS2R R24, SRZ ;  /* 0x0000000000187805 */ /* 0x000fe4000001ff00 */
[C---:B------:R-:W-:Y:S01]  /*0640*/  ISETP.LT.OR P6, PT, R0.reuse, 0x1, P6 ;  /* 0x000000010000780c */ /* 0x040fe200037c1670 */
[C---:B------:R-:W-:Y:S01]  /*0650*/  VIADD R26, R0.reuse, 0x4 ;  /* 0x00000004001a7836 */ /* 0x040fe20000000000 */
[C---:B------:R-:W-:Y:S02]  /*0660*/  ISETP.LT.OR P1, PT, R0.reuse, RZ, P1 ;  /* 0x000000ff0000720c */ /* 0x040fe40000f21670 */
[----:B------:R-:W-:Y:S01]  /*0670*/  IADD3 R27, PT, PT, R0, 0x5, RZ ;  /* 0x00000005001b7810 */ /* 0x000fe20007ffe0ff */
[----:B------:R-:W5:Y:S01]  /*0680*/  @!P3 LDG.E R24, desc[UR4][R6.64+-0xc] ;  /* 0xfffff4040618b981 */ /* 0x000f62000c1e1900 */
[----:B------:R-:W-:-:S03]  /*0690*/  ISETP.GE.AND P3, PT, R26, UR10, PT ;  /* 0x0000000a1a007c0c */ /* 0x000fc6000bf66270 */
[----:B------:R-:W5:Y:S01]  /*06a0*/  @!P5 LDG.E R25, desc[UR4][R6.64+-0x8] ;  /* 0xfffff8040619d981 */ /* 0x000f62000c1e1900 */
[----:B------:R-:W-:Y:S02]  /*06b0*/  ISETP.GE.AND P5, PT, R27, UR10, PT ;  /* 0x0000000a1b007c0c */ /* 0x000fe4000bfa6270 */
[----:B------:R-:W-:Y:S02]  /*06c0*/  CS2R R26, SRZ ;  /* 0x00000000001a7805 */ /* 0x000fe4000001ff00 */
[C---:B------:R-:W-:Y:S01]  /*06d0*/  ISETP.LT.OR P0, PT, R0.reuse, -0x1, P0 ;  /* 0xffffffff0000780c */ /* 0x040fe20000701670 */
[C---:B------:R-:W-:Y:S01]  /*06e0*/  VIADD R28, R0.reuse, 0x6 ;  /* 0x00000006001c7836 */ /* 0x040fe20000000000 */
[C---:B------:R-:W-:Y:S01]  /*06f0*/  ISETP.LT.OR P2, PT, R0.reuse, -0x2, P2 ;  /* 0xfffffffe0000780c */ /* 0x040fe20001741670 */
[----:B------:R-:W-:Y:S01]  /*0700*/  VIADD R29, R0, 0x7 ;  /* 0x00000007001d7836 */ /* 0x000fe20000000000 */
[----:B------:R-:W5:Y:S02]  /*0710*/  @!P6 LDG.E R27, desc[UR4][R6.64+-0x4] ;  /* 0xfffffc04061be981 */ /* 0x000f64000c1e1900 */
[----:B------:R-:W-:-:S02]  /*0720*/  ISETP.GE.AND P6, PT, R28, UR10, PT ;  /* 0x0000000a1c007c0c */ /* 0x000fc4000bfc6270 */
[----:B------:R-:W5:Y:S01]  /*0730*/  @!P1 LDG.E R26, desc[UR4][R6.64] ;  /* 0x00000004061a9981 */ /* 0x000f62000c1e1900 */
[----:B------:R-:W-:Y:S02]  /*0740*/  ISETP.GE.AND P1, PT, R29, UR10, PT ;  /* 0x0000000a1d007c0c */ /* 0x000fe4000bf26270 */
[----:B------:R-:W-:Y:S02]  /*0750*/  CS2R R28, SRZ ;  /* 0x00000000001c7805 */ /* 0x000fe4000001ff00 */
[C---:B------:R-:W-:Y:S01]  /*0760*/  ISETP.LT.OR P4, PT, R0.reuse, -0x3, P4 ;  /* 0xfffffffd0000780c */ /* 0x040fe20002781670 */
[C---:B------:R-:W-:Y:S01]  /*0770*/  VIADD R30, R0.reuse, 0x8 ;  /* 0x00000008001e7836 */ /* 0x040fe20000000000 */
[C---:B------:R-:W-:Y:S02]  /*0780*/  ISETP.LT.OR P3, PT, R0.reuse, -0x4, P3 ;  /* 0xfffffffc0000780c */ /* 0x040fe40001f61670 */
[----:B------:R-:W-:Y:S01]  /*0790*/  IADD3 R31, PT, PT, R0, 0x9, RZ ;  /* 0x00000009001f7810 */ /* 0x000fe20007ffe0ff */
[----:B------:R-:W5:Y:S01]  /*07a0*/  @!P0 LDG.E R29, desc[UR4][R6.64+0x4] ;  /* 0x00000404061d8981 */ /* 0x000f62000c1e1900 */
[----:B------:R-:W-:-:S03]  /*07b0*/  ISETP.GE.AND P0, PT, R30, UR10, PT ;  /* 0x0000000a1e007c0c */ /* 0x000fc6000bf06270 */
[----:B------:R-:W5:Y:S01]  /*07c0*/  @!P2 LDG.E R28, desc[UR4][R6.64+0x8] ;  /* 0x00000804061ca981 */ /* 0x000f62000c1e1900 */
[----:B------:R-:W-:Y:S02]  /*07d0*/  ISETP.GE.AND P2, PT, R31, UR10, PT ;  /* 0x0000000a1f007c0c */ /* 0x000fe4000bf46270 */
[----:B------:R-:W-:Y:S02]  /*07e0*/  CS2R R30, SRZ ;  /* 0x00000000001e7805 */ /* 0x000fe4000001ff00 */
[C---:B------:R-:W-:Y:S01]  /*07f0*/  ISETP.LT.OR P5, PT, R0.reuse, -0x5, P5 ;  /* 0xfffffffb0000780c */ /* 0x040fe20002fa1670 */
[C---:B------:R-:W-:Y:S02]  /*0800*/  VIADD R32, R0.reuse, 0xa ;  /* 0x0000000a00207836 */ /* 0x040fe40000000000 */
[C---:B------:R-:W-:Y:S01]  /*0810*/  VIADD R33, R0.reuse, 0xb ;  /* 0x0000000b00217836 */ /* 0x040fe20000000000 */
[----:B------:R-:W-:Y:S01]  /*0820*/  ISETP.LT.OR P6, PT, R0, -0x6, P6 ;  /* 0xfffffffa0000780c */ /* 0x000fe200037c1670 */
[----:B------:R-:W5:Y:S01]  /*0830*/  @!P4 LDG.E R31, desc[UR4][R6.64+0xc] ;  /* 0x00000c04061fc981 */ /* 0x000f62000c1e1900 */
[----:B------:R-:W-:-:S03]  /*0840*/  ISETP.GE.AND P4, PT, R32, UR10, PT ;  /* 0x0000000a20007c0c */ /* 0x000fc6000bf86270 */
[----:B------:R-:W5:Y:S01]  /*0850*/  @!P3 LDG.E R30, desc[UR4][R6.64+0x10] ;  /* 0x00001004061eb981 */ /* 0x000f62000c1e1900 */
[----:B------:R-:W-:Y:S02]  /*0860*/  ISETP.GE.AND P3, PT, R33, UR10, PT ;  /* 0x0000000a21007c0c */ /* 0x000fe4000bf66270 */
[----:B------:R-:W-:Y:S02]  /*0870*/  CS2R R32, SRZ ;  /* 0x0000000000207805 */ /* 0x000fe4000001ff00 */
[C---:B------:R-:W-:Y:S01]  /*0880*/  ISETP.LT.OR P1, PT, R0.reuse, -0x7, P1 ;  /* 0xfffffff90000780c */ /* 0x040fe20000f21670 */
[C---:B------:R-:W-:Y:S01]  /*0890*/  VIADD R34, R0.reuse, 0xc ;  /* 0x0000000c00227836 */ /* 0x040fe20000000000 */
[----:B------:R-:W-:Y:S02]  /*08a0*/  ISETP.LT.OR P0, PT, R0, -0x8, P0 ;  /* 0xfffffff80000780c */ /* 0x000fe40000701670 */
[----:B------:R-:W5:Y:S02]  /*08b0*/  @!P5 LDG.E R33, desc[UR4][R6.64+0x14] ;  /* 0x000014040621d981 */ /* 0x000f64000c1e1900 */
[----:B------:R-:W-:Y:S01]  /*08c0*/  ISETP.GE.AND P5, PT, R34, UR10, PT ;  /* 0x0000000a22007c0c */ /* 0x000fe2000bfa6270 */
[----:B------:R-:W-:Y:S01]  /*08d0*/  IMAD.MOV.U32 R34, RZ, RZ, RZ ;  /* 0x000000ffff227224 */ /* 0x000fe200078e00ff */
[C---:B------:R-:W-:Y:S01]  /*08e0*/  ISETP.LT.OR P2, PT, R0.reuse, -0x9, P2 ;  /* 0xfffffff70000780c */ /* 0x040fe20001741670 */
[----:B------:R-:W5:Y:S01]  /*08f0*/  @!P6 LDG.E R32, desc[UR4][R6.64+0x18] ;  /* 0x000018040620e981 */ /* 0x000f62000c1e1900 */
[C---:B------:R-:W-:Y:S01]  /*0900*/  IADD3 R35, PT, PT, R0.reuse, 0xd, RZ ;  /* 0x0000000d00237810 */ /* 0x040fe20007ffe0ff */
[----:B------:R-:W-:Y:S01]  /*0910*/  IMAD.MOV.U32 R36, RZ, RZ, RZ ;  /* 0x000000ffff247224 */ /* 0x000fe200078e00ff */
[----:B------:R-:W-:Y:S01]  /*0920*/  ISETP.LT.OR P4, PT, R0, -0xa, P4 ;  /* 0xfffffff60000780c */ /* 0x000fe20002781670 */
[----:B------:R-:W5:Y:S01]  /*0930*/  @!P1 LDG.E R34, desc[UR4][R6.64+0x1c] ;  /* 0x00001c0406229981 */ /* 0x000f62000c1e1900 */
[----:B------:R-:W-:-:S02]  /*0940*/  ISETP.GE.AND P6, PT, R35, UR10, PT ;  /* 0x0000000a23007c0c */ /* 0x000fc4000bfc6270 */
[----:B------:R-:W-:Y:S01]  /*0950*/  MOV R35, RZ ;  /* 0x000000ff00237202 */ /* 0x000fe20000000f00 */
[C---:B------:R-:W-:Y:S01]  /*0960*/  VIADD R37, R0.reuse, 0xe ;  /* 0x0000000e00257836 */ /* 0x040fe20000000000 */
[C---:B------:R-:W-:Y:S01]  /*0970*/  ISETP.LT.OR P3, PT, R0.reuse, -0xb, P3 ;  /* 0xfffffff50000780c */ /* 0x040fe20001f61670 */
[----:B------:R-:W5:Y:S01]  /*0980*/  @!P0 LDG.E R36, desc[UR4][R6.64+0x20] ;  /* 0x0000200406248981 */ /* 0x000f62000c1e1900 */
[----:B------:R-:W-:Y:S01]  /*0990*/  IMAD.MOV.U32 R38, RZ, RZ, RZ ;  /* 0x000000ffff267224 */ /* 0x000fe200078e00ff */
[----:B------:R-:W-:Y:S02]  /*09a0*/  ISETP.LT.OR P5, PT, R0, -0xc, P5 ;  /* 0xfffffff40000780c */ /* 0x000fe40002fa1670 */
[----:B------:R-:W5:Y:S01]  /*09b0*/  @!P2 LDG.E R35, desc[UR4][R6.64+0x24] ;  /* 0x000024040623a981 */ /* 0x000f62000c1e1900 */
[----:B------:R-:W-:Y:S01]  /*09c0*/  ISETP.GE.AND P0, PT, R37, UR10, PT ;  /* 0x0000000a25007c0c */ /* 0x000fe2000bf06270 */
[----:B------:R-:W-:Y:S02]  /*09d0*/  IMAD.MOV.U32 R37, RZ, RZ, RZ ;  /* 0x000000ffff257224 */ /* 0x000fe400078e00ff */
[----:B------:R-:W-:-:S02]  /*09e0*/  HFMA2 R42, -RZ, RZ, 0, 0 ;  /* 0x00000000ff2a7431 */ /* 0x000fc400000001ff */
[C---:B------:R-:W-:Y:S01]  /*09f0*/  VIADD R39, R0.reuse, 0xf ;  /* 0x0000000f00277836 */ /* 0x040fe20000000000 */
[C---:B------:R-:W-:Y:S01]  /*0a00*/  ISETP.LT.OR P6, PT, R0.reuse, -0xd, P6 ;  /* 0xfffffff30000780c */ /* 0x040fe200037c1670 */
[----:B------:R-:W5:Y:S01]  /*0a10*/  @!P4 LDG.E R38, desc[UR4][R6.64+0x28] ;  /* 0x000028040626c981 */ /* 0x000f62000c1e1900 */
[C---:B------:R-:W-:Y:S02]  /*0a20*/  ISETP.LT.OR P0, PT, R0.reuse, -0xe, P0 ;  /* 0xfffffff20000780c */ /* 0x040fe40000701670 */
[----:B------:R-:W-:Y:S01]  /*0a30*/  ISETP.GE.AND P1, PT, R39, UR10, PT ;  /* 0x0000000a27007c0c */ /* 0x000fe2000bf26270 */
[----:B------:R-:W5:Y:S01]  /*0a40*/  @!P3 LDG.E R37, desc[UR4][R6.64+0x2c] ;  /* 0x00002c040625b981 */ /* 0x000f62000c1e1900 */
[----:B------:R-:W-:Y:S02]  /*0a50*/  CS2R R40, SRZ ;  /* 0x0000000000287805 */ /* 0x000fe4000001ff00 */
[----:B------:R-:W-:Y:S01]  /*0a60*/  ISETP.LT.OR P1, PT, R0, -0xf, P1 ;  /* 0xfffffff10000780c */ /* 0x000fe20000f21670 */
[----:B------:R-:W5:Y:S01]  /*0a70*/  @!P5 LDG.E R42, desc[UR4][R6.64+0x30] ;  /* 0x00003004062ad981 */ /* 0x000f62000c1e1900 */
[----:B------:R-:W-:-:S03]  /*0a80*/  IMAD.MOV.U32 R39, RZ, RZ, RZ ;  /* 0x000000ffff277224 */ /* 0x000fc600078e00ff */
[----:B------:R-:W5:Y:S04]  /*0a90*/  @!P6 LDG.E R41, desc[UR4][R6.64+0x34] ;  /* 0x000034040629e981 */ /* 0x000f68000c1e1900 */
[----:B------:R-:W5:Y:S04]  /*0aa0*/  @!P0 LDG.E R40, desc[UR4][R6.64+0x38] ;  /* 0x0000380406288981 */ /* 0x000f68000c1e1900 */
[----:B------:R-:W5:Y:S01]  /*0ab0*/  @!P1 LDG.E R39, desc[UR4][R6.64+0x3c] ;  /* 0x00003c0406279981 */ /* 0x000f62000c1e1900 */
[----:B------:R-:W-:Y:S02]  /*0ac0*/  IMAD.IADD R0, R9, 0x1, R0 ;  /* 0x0000000109007824 */ /* 0x000fe400078e0200 */
[----:B--2---:R-:W-:-:S04]  /*0ad0*/  FADD R43, RZ, R8 ;  /* 0x00000008ff2b7221 */ /* 0x004fc80000000000 */
[----:B---3--:R-:W-:-:S04]  /*0ae0*/  FADD R43, R43, R10 ;  /* 0x0000000a2b2b7221 */ /* 0x008fc80000000000 */
[----:B----4-:R-:W-:-:S04]  /*0af0*/  FADD R43, R43, R12 ;  /* 0x0000000c2b2b7221 */ /* 0x010fc80000000000 */
[----:B-----5:R-:W-:-:S04]  /*0b00*/  FADD R14, R43, R14 ;  /* 0x0000000e2b0e7221 */ /* 0x020fc80000000000 */
[----:B------:R-:W-:-:S04]  /*0b10*/  FADD R15, R14, R15 ;  /* 0x0000000f0e0f7221 */ /* 0x000fc80000000000 */
        /* <DEDUP_REMOVED lines=26> */
[----:B------:R-:W-:Y:S01]  /*0cc0*/  FADD R39, R40, R39 ;  /* 0x0000002728277221 */ /* 0x000fe20000000000 */
[----:B------:R-:W-:-:S04]  /*0cd0*/  IMAD.WIDE R6, R11, 0x4, R4 ;  /* 0x000000040b067825 */ /* 0x000fc800078e0204 */
[----:B------:R-:W-:-:S05]  /*0ce0*/  FMUL R39, R39, 0.03125 ;  /* 0x3d00000027277820 */ /* 0x000fca0000400000 */
[----:B------:R0:W-:Y:S01]  /*0cf0*/  STG.E desc[UR4][R6.64], R39 ;  /* 0x0000002706007986 */ /* 0x0001e2000c101904 */
[----:B------:R-:W-:Y:S01]  /*0d00*/  ISETP.GE.AND P0, PT, R0, UR10, PT ;  /* 0x0000000a00007c0c */ /* 0x000fe2000bf06270 */
[----:B------:R-:W-:-:S04]  /*0d10*/  IMAD.WIDE R2, R9, 0x4, R2 ;  /* 0x0000000409027825 */ /* 0x000fc800078e0202 */
[----:B------:R-:W-:-:S08]  /*0d20*/  IMAD.WIDE R4, R9, 0x4, R4 ;  /* 0x0000000409047825 */ /* 0x000fd000078e0204 */
[----:B0-----:R-:W-:Y:S05]  /*0d30*/  @!P0 BRA `(.L_x_3) ;  /* 0xfffffff400008947 */ /* 0x001fea000383ffff */
[----:B------:R-:W-:Y:S05]  /*0d40*/  EXIT ;  /* 0x000000000000794d */ /* 0x000fea0003800000 */
.L_x_4:
        /* <DEDUP_REMOVED lines=11> */
.L_x_6:


//--------------------- .nv.shared.reserved.0     --------------------------
	.section	.nv.shared.reserved.0,"aw",@nobits
	.weak		__nv_reservedSMEM_offset_0_alias
	.size		__nv_reservedSMEM_offset_0_alias, 0, 64
	.other		__nv_reservedSMEM_offset_0_alias,@"STO_CUDA_RESERVED_SHARED STV_DEFAULT"
__nv_reservedSMEM_offset_0_alias:
	.zero		0
	.zero		64


//--------------------- .nv.constant0._Z31running_mean_local_memory_arrayILi32EEvPKfPfi --------------------------
	.section	.nv.constant0._Z31running_mean_local_memory_arrayILi32EEvPKfPfi,"a",@progbits
	.sectionflags	@""
	.align	4
.nv.constant0._Z31running_mean_local_memory_arrayILi32EEvPKfPfi:
	.zero		916


//--------------------- .nv.constant0._Z27running_mean_register_arrayILi32EEvPKfPfi --------------------------
	.section	.nv.constant0._Z27running_mean_register_arrayILi32EEvPKfPfi,"a",@progbits
	.sectionflags	@""
	.align	4
.nv.constant0._Z27running_mean_register_arrayILi32EEvPKfPfi:
	.zero		916


//--------------------- SYMBOLS --------------------------

	.type		.nv.reservedSmem.offset0,@object
	.size		.nv.reservedSmem.offset0,0x4
